// auto-generated by cutlass_sweep.conv — config: {"arch": "sm_100", "cluster_m": 2, "cluster_n": 1, "conv_kind": "fprop", "dtype": "bf16", "ndim": 3, "tile_k": 64, "tile_m": 256, "tile_n": 64}
#include "cutlass/cutlass.h"
#include "cute/tensor.hpp"
#include "cutlass/kernel_hardware_info.hpp"
#include "cutlass/conv/convolution.h"
#include "cutlass/conv/dispatch_policy.hpp"
#include "cutlass/conv/collective/collective_builder.hpp"
#include "cutlass/conv/kernel/conv_universal.hpp"
#include "cutlass/conv/device/conv_universal_adapter.hpp"
#include "cutlass/epilogue/collective/collective_builder.hpp"

using namespace cute;
using Elem = cutlass::bfloat16_t;
using Acc  = float;
using LayoutAB = cutlass::layout::TensorNDHWC;
using LayoutC  = cutlass::layout::TensorNDHWC;
constexpr auto ConvOp = cutlass::conv::Operator::kFprop;
using TileShape    = Shape<_256, _64, Shape<_64>>;
using ClusterShape = Shape<_2, _1, _1>;

using CollectiveEpilogue = typename cutlass::epilogue::collective::CollectiveBuilder<
    cutlass::arch::Sm100, cutlass::arch::OpClassTensorOp,
    TileShape, ClusterShape,
    cutlass::epilogue::collective::EpilogueTileAuto,
    Acc, Acc,
    Elem, LayoutC, 128 / cutlass::sizeof_bits<Elem>::value,
    Elem, LayoutC, 128 / cutlass::sizeof_bits<Elem>::value,
    cutlass::epilogue::collective::EpilogueScheduleAuto
  >::CollectiveOp;

using CollectiveMainloop = typename cutlass::conv::collective::CollectiveBuilder<
    cutlass::arch::Sm100, cutlass::arch::OpClassTensorOp, ConvOp,
    Elem, LayoutAB, 128 / cutlass::sizeof_bits<Elem>::value,
    Elem, LayoutAB, 128 / cutlass::sizeof_bits<Elem>::value,
    Acc,
    TileShape, ClusterShape,
    cutlass::conv::collective::StageCountAutoCarveout<
        static_cast<int>(sizeof(typename CollectiveEpilogue::SharedStorage))>,
    cutlass::conv::collective::KernelScheduleAuto
  >::CollectiveOp;

using ProblemShape = cutlass::conv::ConvProblemShape<
    ConvOp, CollectiveMainloop::DispatchPolicy::NumSpatialDimensions>;
using ConvKernel = cutlass::conv::kernel::ConvUniversal<
    ProblemShape, CollectiveMainloop, CollectiveEpilogue>;
using Conv = cutlass::conv::device::ConvUniversalAdapter<ConvKernel>;

auto* _anchor = &cutlass::device_kernel<ConvKernel>;


// ===== COMPILED SASS (sm_100a) =====

	.target	sm_100a

	.elftype	@"ET_EXEC"


//--------------------- .note.nv.tkinfo           --------------------------
	.section	.note.nv.tkinfo,"",@"SHT_NOTE"
	.sectionflags	@"SHF_NOTE_NV_TKINFO"
	.tkinfo
        /*0018*/ 	.word	0x00000002
        /*0030*/ 	.string	""
        /*0030*/ 	.string	"ptxas"
        /*0030*/ 	.string	"Cuda compilation tools, release 13.0, V13.0.88"
        /*0030*/ 	.string	"Build cuda_13.0.r13.0/compiler.36424714_0"
        /*0030*/ 	.string	"-arch sm_100a -m 64 "



//--------------------- .note.nv.cuinfo           --------------------------
	.section	.note.nv.cuinfo,"",@"SHT_NOTE"
	.sectionflags	@"SHF_NOTE_NV_CUINFO"
        /*0018*/ 	.short	0x0002
        /*001a*/ 	.short	0x0064
        /*001c*/ 	.short	0x0082
	.zero		2


//--------------------- .nv.info                  --------------------------
	.section	.nv.info,"",@"SHT_CUDA_INFO"
	.align	4


	//----- nvinfo : EIATTR_REGCOUNT
	.align		4
        /*0000*/ 	.byte	0x04, 0x2f
        /*0002*/ 	.short	(.L_19 - .L_18)
	.align		4
.L_18:
        /*0004*/ 	.word	index@(_ZN7cutlass13device_kernelINS_4conv6kernel13ConvUniversalINS1_16ConvProblemShapeILNS1_8OperatorE0ELi3EEENS1_10collective14CollectiveConvINS1_47MainloopSm100TmaUmmaWarpSpecializedImplicitGemmILS5_0ELi10ELi3ELi1ELi2EN4cute5tupleIJNSA_1CILi2EEENSC_ILi1EEESE_EEEEENSB_IJNSC_ILi256EEENSC_ILi64EEENSB_IJSI_EEEEEENS_10bfloat16_tESL_NSA_8TiledMMAINSA_8MMA_AtomIJNSA_26SM100_MMA_F16BF16_2x1SM_SSISL_SL_fLi256ELi64ELNSA_4UMMA5MajorE0ELSQ_0ELNSP_7ScaleInE0ELSR_0EEEEEENSA_6LayoutINSB_IJSE_SE_SE_EEENSB_IJNSC_ILi0EEESW_SW_EEEEENSB_IJNSA_10UnderscoreESZ_SZ_EEEEENS7_6detail27Sm100ImplicitGemmTileTraitsINSA_25SM100_TMA_2SM_LOAD_IM2COLENSA_14ComposedLayoutINSA_7SwizzleILi3ELi4ELi3EEENSA_18smem_ptr_flag_bitsILi16EEENSU_INSB_IJNSC_ILi8EEESI_EEENSB_IJSI_SE_EEEEEEEvEENS13_INSA_18SM100_TMA_2SM_LOADES1E_vEEEENS_8epilogue10collective18CollectiveEpilogueINS1J_23Sm100TmaWarpSpecializedILi3ELi2ELi32ELb1ELb0EEEJNSB_IJNSC_ILi128EEESI_SJ_EEENSB_IJNSU_IS1O_SE_EENSU_INSC_ILi32EEESE_EEEEESL_NSB_IJNSB_IJllllEEESE_SW_EEESL_S1V_NS1J_6fusion15FusionCallbacksIS1N_NS1W_17LinearCombinationISL_fSL_fLNS_15FloatRoundStyleE2EEES1P_S1T_JEEENSA_5SM1004TMEM4LOAD26SM100_TMEM_LOAD_32dp32b32xENSA_20SM90_TMA_LOAD_IM2COLENS15_INS16_ILi2ELi4ELi3EEES19_NSU_INSB_IJS1A_S1R_EEENSB_IJS1R_SE_EEEEEEENSA_39AutoVectorizingCopyWithAssumedAlignmentILi128EEENSA_21SM90_TMA_STORE_IM2COLES2B_S2D_S2D_EEEvvEEEEvNT_6ParamsE)
        /*0008*/ 	.word	0x0000007d


	//----- nvinfo : EIATTR_FRAME_SIZE
	.align		4
.L_19:
        /*000c*/ 	.byte	0x04, 0x11
        /*000e*/ 	.short	(.L_21 - .L_20)
	.align		4
.L_20:
        /*0010*/ 	.word	index@($__internal_2_$__cuda_sm10x_tcgen05_guardrail_trap_unallocated_columns_being_dealloced)
        /*0014*/ 	.word	0x00000008


	//----- nvinfo : EIATTR_FRAME_SIZE
	.align		4
.L_21:
        /*0018*/ 	.byte	0x04, 0x11
        /*001a*/ 	.short	(.L_23 - .L_22)
	.align		4
.L_22:
        /*001c*/ 	.word	index@($__internal_1_$__cuda_sm10x_tcgen05_guardrail_trap_phase_invalid_during_alloc)
        /*0020*/ 	.word	0x00000008


	//----- nvinfo : EIATTR_FRAME_SIZE
	.align		4
.L_23:
        /*0024*/ 	.byte	0x04, 0x11
        /*0026*/ 	.short	(.L_25 - .L_24)
	.align		4
.L_24:
        /*0028*/ 	.word	index@($__internal_0_$__cuda_sm10x_tcgen05_guardrail_trap_col_being_dealloced_not_returned_by_alloc)
        /*002c*/ 	.word	0x00000008


	//----- nvinfo : EIATTR_FRAME_SIZE
	.align		4
.L_25:
        /*0030*/ 	.byte	0x04, 0x11
        /*0032*/ 	.short	(.L_27 - .L_26)
	.align		4
.L_26:
        /*0034*/ 	.word	index@(_ZN7cutlass13device_kernelINS_4conv6kernel13ConvUniversalINS1_16ConvProblemShapeILNS1_8OperatorE0ELi3EEENS1_10collective14CollectiveConvINS1_47MainloopSm100TmaUmmaWarpSpecializedImplicitGemmILS5_0ELi10ELi3ELi1ELi2EN4cute5tupleIJNSA_1CILi2EEENSC_ILi1EEESE_EEEEENSB_IJNSC_ILi256EEENSC_ILi64EEENSB_IJSI_EEEEEENS_10bfloat16_tESL_NSA_8TiledMMAINSA_8MMA_AtomIJNSA_26SM100_MMA_F16BF16_2x1SM_SSISL_SL_fLi256ELi64ELNSA_4UMMA5MajorE0ELSQ_0ELNSP_7ScaleInE0ELSR_0EEEEEENSA_6LayoutINSB_IJSE_SE_SE_EEENSB_IJNSC_ILi0EEESW_SW_EEEEENSB_IJNSA_10UnderscoreESZ_SZ_EEEEENS7_6detail27Sm100ImplicitGemmTileTraitsINSA_25SM100_TMA_2SM_LOAD_IM2COLENSA_14ComposedLayoutINSA_7SwizzleILi3ELi4ELi3EEENSA_18smem_ptr_flag_bitsILi16EEENSU_INSB_IJNSC_ILi8EEESI_EEENSB_IJSI_SE_EEEEEEEvEENS13_INSA_18SM100_TMA_2SM_LOADES1E_vEEEENS_8epilogue10collective18CollectiveEpilogueINS1J_23Sm100TmaWarpSpecializedILi3ELi2ELi32ELb1ELb0EEEJNSB_IJNSC_ILi128EEESI_SJ_EEENSB_IJNSU_IS1O_SE_EENSU_INSC_ILi32EEESE_EEEEESL_NSB_IJNSB_IJllllEEESE_SW_EEESL_S1V_NS1J_6fusion15FusionCallbacksIS1N_NS1W_17LinearCombinationISL_fSL_fLNS_15FloatRoundStyleE2EEES1P_S1T_JEEENSA_5SM1004TMEM4LOAD26SM100_TMEM_LOAD_32dp32b32xENSA_20SM90_TMA_LOAD_IM2COLENS15_INS16_ILi2ELi4ELi3EEES19_NSU_INSB_IJS1A_S1R_EEENSB_IJS1R_SE_EEEEEEENSA_39AutoVectorizingCopyWithAssumedAlignmentILi128EEENSA_21SM90_TMA_STORE_IM2COLES2B_S2D_S2D_EEEvvEEEEvNT_6ParamsE)
        /*0038*/ 	.word	0x00000008


	//----- nvinfo : EIATTR_MIN_STACK_SIZE
	.align		4
.L_27:
        /*003c*/ 	.byte	0x04, 0x12
        /*003e*/ 	.short	(.L_29 - .L_28)
	.align		4
.L_28:
        /*0040*/ 	.word	index@(_ZN7cutlass13device_kernelINS_4conv6kernel13ConvUniversalINS1_16ConvProblemShapeILNS1_8OperatorE0ELi3EEENS1_10collective14CollectiveConvINS1_47MainloopSm100TmaUmmaWarpSpecializedImplicitGemmILS5_0ELi10ELi3ELi1ELi2EN4cute5tupleIJNSA_1CILi2EEENSC_ILi1EEESE_EEEEENSB_IJNSC_ILi256EEENSC_ILi64EEENSB_IJSI_EEEEEENS_10bfloat16_tESL_NSA_8TiledMMAINSA_8MMA_AtomIJNSA_26SM100_MMA_F16BF16_2x1SM_SSISL_SL_fLi256ELi64ELNSA_4UMMA5MajorE0ELSQ_0ELNSP_7ScaleInE0ELSR_0EEEEEENSA_6LayoutINSB_IJSE_SE_SE_EEENSB_IJNSC_ILi0EEESW_SW_EEEEENSB_IJNSA_10UnderscoreESZ_SZ_EEEEENS7_6detail27Sm100ImplicitGemmTileTraitsINSA_25SM100_TMA_2SM_LOAD_IM2COLENSA_14ComposedLayoutINSA_7SwizzleILi3ELi4ELi3EEENSA_18smem_ptr_flag_bitsILi16EEENSU_INSB_IJNSC_ILi8EEESI_EEENSB_IJSI_SE_EEEEEEEvEENS13_INSA_18SM100_TMA_2SM_LOADES1E_vEEEENS_8epilogue10collective18CollectiveEpilogueINS1J_23Sm100TmaWarpSpecializedILi3ELi2ELi32ELb1ELb0EEEJNSB_IJNSC_ILi128EEESI_SJ_EEENSB_IJNSU_IS1O_SE_EENSU_INSC_ILi32EEESE_EEEEESL_NSB_IJNSB_IJllllEEESE_SW_EEESL_S1V_NS1J_6fusion15FusionCallbacksIS1N_NS1W_17LinearCombinationISL_fSL_fLNS_15FloatRoundStyleE2EEES1P_S1T_JEEENSA_5SM1004TMEM4LOAD26SM100_TMEM_LOAD_32dp32b32xENSA_20SM90_TMA_LOAD_IM2COLENS15_INS16_ILi2ELi4ELi3EEES19_NSU_INSB_IJS1A_S1R_EEENSB_IJS1R_SE_EEEEEEENSA_39AutoVectorizingCopyWithAssumedAlignmentILi128EEENSA_21SM90_TMA_STORE_IM2COLES2B_S2D_S2D_EEEvvEEEEvNT_6ParamsE)
        /*0044*/ 	.word	0x00000008
.L_29:


//--------------------- .nv.compat                --------------------------
	.section	.nv.compat,"",@"SHT_CUDA_COMPAT_INFO"
	.align	4
        /*0000*/ 	.byte	0x02, 0x09, 0x01, 0x00, 0x02, 0x02, 0x02, 0x00, 0x02, 0x05, 0x05, 0x00, 0x03, 0x07, 0x01, 0x01
        /*0010*/ 	.byte	0x02, 0x03, 0x01, 0x00, 0x02, 0x06, 0x01, 0x00, 0x04, 0x0b, 0x08, 0x00, 0x09, 0x00, 0x00, 0x00
        /*0020*/ 	.byte	0x00, 0x00, 0x00, 0x00


//--------------------- .nv.info._ZN7cutlass13device_kernelINS_4conv6kernel13ConvUniversalINS1_16ConvProblemShapeILNS1_8OperatorE0ELi3EEENS1_10collective14CollectiveConvINS1_47MainloopSm100TmaUmmaWarpSpecializedImplicitGemmILS5_0ELi10ELi3ELi1ELi2EN4cute5tupleIJNSA_1CILi2EEENSC_ILi1EEESE_EEEEENSB_IJNSC_ILi256EEENSC_ILi64EEENSB_IJSI_EEEEEENS_10bfloat16_tESL_NSA_8TiledMMAINSA_8MMA_AtomIJNSA_26SM100_MMA_F16BF16_2x1SM_SSISL_SL_fLi256ELi64ELNSA_4UMMA5MajorE0ELSQ_0ELNSP_7ScaleInE0ELSR_0EEEEEENSA_6LayoutINSB_IJSE_SE_SE_EEENSB_IJNSC_ILi0EEESW_SW_EEEEENSB_IJNSA_10UnderscoreESZ_SZ_EEEEENS7_6detail27Sm100ImplicitGemmTileTraitsINSA_25SM100_TMA_2SM_LOAD_IM2COLENSA_14ComposedLayoutINSA_7SwizzleILi3ELi4ELi3EEENSA_18smem_ptr_flag_bitsILi16EEENSU_INSB_IJNSC_ILi8EEESI_EEENSB_IJSI_SE_EEEEEEEvEENS13_INSA_18SM100_TMA_2SM_LOADES1E_vEEEENS_8epilogue10collective18CollectiveEpilogueINS1J_23Sm100TmaWarpSpecializedILi3ELi2ELi32ELb1ELb0EEEJNSB_IJNSC_ILi128EEESI_SJ_EEENSB_IJNSU_IS1O_SE_EENSU_INSC_ILi32EEESE_EEEEESL_NSB_IJNSB_IJllllEEESE_SW_EEESL_S1V_NS1J_6fusion15FusionCallbacksIS1N_NS1W_17LinearCombinationISL_fSL_fLNS_15FloatRoundStyleE2EEES1P_S1T_JEEENSA_5SM1004TMEM4LOAD26SM100_TMEM_LOAD_32dp32b32xENSA_20SM90_TMA_LOAD_IM2COLENS15_INS16_ILi2ELi4ELi3EEES19_NSU_INSB_IJS1A_S1R_EEENSB_IJS1R_SE_EEEEEEENSA_39AutoVectorizingCopyWithAssumedAlignmentILi128EEENSA_21SM90_TMA_STORE_IM2COLES2B_S2D_S2D_EEEvvEEEEvNT_6ParamsE --------------------------
	.section	.nv.info._ZN7cutlass13device_kernelINS_4conv6kernel13ConvUniversalINS1_16ConvProblemShapeILNS1_8OperatorE0ELi3EEENS1_10collective14CollectiveConvINS1_47MainloopSm100TmaUmmaWarpSpecializedImplicitGemmILS5_0ELi10ELi3ELi1ELi2EN4cute5tupleIJNSA_1CILi2EEENSC_ILi1EEESE_EEEEENSB_IJNSC_ILi256EEENSC_ILi64EEENSB_IJSI_EEEEEENS_10bfloat16_tESL_NSA_8TiledMMAINSA_8MMA_AtomIJNSA_26SM100_MMA_F16BF16_2x1SM_SSISL_SL_fLi256ELi64ELNSA_4UMMA5MajorE0ELSQ_0ELNSP_7ScaleInE0ELSR_0EEEEEENSA_6LayoutINSB_IJSE_SE_SE_EEENSB_IJNSC_ILi0EEESW_SW_EEEEENSB_IJNSA_10UnderscoreESZ_SZ_EEEEENS7_6detail27Sm100ImplicitGemmTileTraitsINSA_25SM100_TMA_2SM_LOAD_IM2COLENSA_14ComposedLayoutINSA_7SwizzleILi3ELi4ELi3EEENSA_18smem_ptr_flag_bitsILi16EEENSU_INSB_IJNSC_ILi8EEESI_EEENSB_IJSI_SE_EEEEEEEvEENS13_INSA_18SM100_TMA_2SM_LOADES1E_vEEEENS_8epilogue10collective18CollectiveEpilogueINS1J_23Sm100TmaWarpSpecializedILi3ELi2ELi32ELb1ELb0EEEJNSB_IJNSC_ILi128EEESI_SJ_EEENSB_IJNSU_IS1O_SE_EENSU_INSC_ILi32EEESE_EEEEESL_NSB_IJNSB_IJllllEEESE_SW_EEESL_S1V_NS1J_6fusion15FusionCallbacksIS1N_NS1W_17LinearCombinationISL_fSL_fLNS_15FloatRoundStyleE2EEES1P_S1T_JEEENSA_5SM1004TMEM4LOAD26SM100_TMEM_LOAD_32dp32b32xENSA_20SM90_TMA_LOAD_IM2COLENS15_INS16_ILi2ELi4ELi3EEES19_NSU_INSB_IJS1A_S1R_EEENSB_IJS1R_SE_EEEEEEENSA_39AutoVectorizingCopyWithAssumedAlignmentILi128EEENSA_21SM90_TMA_STORE_IM2COLES2B_S2D_S2D_EEEvvEEEEvNT_6ParamsE,"",@"SHT_CUDA_INFO"
	.sectionflags	@""
	.align	4


	//----- nvinfo : EIATTR_CUDA_API_VERSION
	.align		4
        /*0000*/ 	.byte	0x04, 0x37
        /*0002*/ 	.short	(.L_31 - .L_30)
.L_30:
        /*0004*/ 	.word	0x00000082


	//----- nvinfo : EIATTR_KPARAM_INFO
	.align		4
.L_31:
        /*0008*/ 	.byte	0x04, 0x17
        /*000a*/ 	.short	(.L_33 - .L_32)
.L_32:
        /*000c*/ 	.word	0x00000000
        /*0010*/ 	.short	0x0000
        /*0012*/ 	.short	0x0000
        /*0014*/ 	.byte	0x00, 0xf0, 0x01, 0x24


	//----- nvinfo : EIATTR_AT_ENTRY_FRAGMENTS
	.align		4
.L_33:
        /*0018*/ 	.byte	0x04, 0x4f
        /*001a*/ 	.short	(.L_35 - .L_34)


	//   ....[0]....
.L_34:
        /*001c*/ 	.word	0x00000007


	//----- nvinfo : EIATTR_RESERVED_SMEM_USED
	.align		4
.L_35:
        /*0020*/ 	.byte	0x01, 0x41
	.zero		2


	//----- nvinfo : EIATTR_SPARSE_MMA_MASK
	.align		4
        /*0024*/ 	.byte	0x03, 0x50
        /*0026*/ 	.short	0x0000


	//----- nvinfo : EIATTR_TCGEN05_2CTA_USED
	.align		4
        /*0028*/ 	.byte	0x01, 0x52
	.zero		2


	//----- nvinfo : EIATTR_MAXREG_COUNT
	.align		4
        /*002c*/ 	.byte	0x03, 0x1b
        /*002e*/ 	.short	0x00ff


	//----- nvinfo : EIATTR_NUM_BARRIERS
	.align		4
        /*0030*/ 	.byte	0x02, 0x4c
        /*0032*/ 	.byte	0x07
	.zero		1


	//----- nvinfo : EIATTR_EXTERNS
	.align		4
        /*0034*/ 	.byte	0x04, 0x0f
        /*0036*/ 	.short	(.L_37 - .L_36)


	//   ....[0]....
	.align		4
.L_36:
        /*0038*/ 	.word	index@(__assertfail)


	//----- nvinfo : EIATTR_MERCURY_ISA_VERSION
	.align		4
.L_37:
        /*003c*/ 	.byte	0x03, 0x5f
        /*003e*/ 	.short	0x0101


	//----- nvinfo : EIATTR_INT_WARP_WIDE_INSTR_OFFSETS
	.align		4
        /*0040*/ 	.byte	0x04, 0x31
        /*0042*/ 	.short	(.L_39 - .L_38)


	//   ....[0]....
.L_38:
        /*0044*/ 	.word	0x00000d20


	//   ....[1]....
        /*0048*/ 	.word	0x00000dd0


	//   ....[2]....
        /*004c*/ 	.word	0x000048c0


	//   ....[3]....
        /*0050*/ 	.word	0x000048e0


	//   ....[4]....
        /*0054*/ 	.word	0x00004910


	//   ....[5]....
        /*0058*/ 	.word	0x00005630


	//   ....[6]....
        /*005c*/ 	.word	0x00005760


	//   ....[7]....
        /*0060*/ 	.word	0x000058f0


	//   ....[8]....
        /*0064*/ 	.word	0x000059a0


	//----- nvinfo : EIATTR_COOP_GROUP_MASK_REGIDS
	.align		4
.L_39:
        /*0068*/ 	.byte	0x04, 0x29
        /*006a*/ 	.short	(.L_41 - .L_40)


	//   ....[0]....
.L_40:
        /*006c*/ 	.word	0xffffffff


	//   ....[1]....
        /*0070*/ 	.word	0xffffffff


	//   ....[2]....
        /*0074*/ 	.word	0xffffffff


	//   ....[3]....
        /*0078*/ 	.word	0xffffffff


	//   ....[4]....
        /*007c*/ 	.word	0xffffffff


	//   ....[5]....
        /*0080*/ 	.word	0xffffffff


	//   ....[6]....
        /*0084*/ 	.word	0xffffffff


	//   ....[7]....
        /*0088*/ 	.word	0xffffffff


	//   ....[8]....
        /*008c*/ 	.word	0xffffffff


	//   ....[9]....
        /*0090*/ 	.word	0xffffffff


	//   ....[10]....
        /*0094*/ 	.word	0xffffffff


	//   ....[11]....
        /*0098*/ 	.word	0xffffffff


	//   ....[12]....
        /*009c*/ 	.word	0xffffffff


	//----- nvinfo : EIATTR_COOP_GROUP_INSTR_OFFSETS
	.align		4
.L_41:
        /*00a0*/ 	.byte	0x04, 0x28
        /*00a2*/ 	.short	(.L_43 - .L_42)


	//   ....[0]....
.L_42:
        /*00a4*/ 	.word	0x000000d0


	//   ....[1]....
        /*00a8*/ 	.word	0x00000540


	//   ....[2]....
        /*00ac*/ 	.word	0x000007d0


	//   ....[3]....
        /*00b0*/ 	.word	0x00000950


	//   ....[4]....
        /*00b4*/ 	.word	0x00000a50


	//   ....[5]....
        /*00b8*/ 	.word	0x00000ba0


	//   ....[6]....
        /*00bc*/ 	.word	0x00000e40


	//   ....[7]....
        /*00c0*/ 	.word	0x00002770


	//   ....[8]....
        /*00c4*/ 	.word	0x00003780


	//   ....[9]....
        /*00c8*/ 	.word	0x00003c50


	//   ....[10]....
        /*00cc*/ 	.word	0x00003c80


	//   ....[11]....
        /*00d0*/ 	.word	0x000047e0


	//   ....[12]....
        /*00d4*/ 	.word	0x000049e0


	//----- nvinfo : EIATTR_VRC_CTA_INIT_COUNT
	.align		4
.L_43:
        /*00d8*/ 	.byte	0x02, 0x4a
        /*00da*/ 	.byte	0x80
	.zero		1


	//----- nvinfo : EIATTR_SYSCALL_OFFSETS
	.align		4
        /*00dc*/ 	.byte	0x04, 0x46
        /*00de*/ 	.short	(.L_45 - .L_44)


	//   ....[0]....
.L_44:
        /*00e0*/ 	.word	0x000066c0


	//   ....[1]....
        /*00e4*/ 	.word	0x000067b0


	//   ....[2]....
        /*00e8*/ 	.word	0x00007220


	//   ....[3]....
        /*00ec*/ 	.word	0x00007f10


	//----- nvinfo : EIATTR_MBARRIER_INSTR_OFFSETS
	.align		4
.L_45:
        /*00f0*/ 	.byte	0x04, 0x39
        /*00f2*/ 	.short	(.L_47 - .L_46)


	//   ....[0]....
.L_46:
        /*00f4*/ 	.word	0x00000670
        /*00f8*/ 	.word	0x000000ff
        /*00fc*/ 	.word	0x00000000
        /*0100*/ 	.short	0x0100
        /*0102*/ 	.byte	0x04
	.zero		1


	//   ....[1]....
        /*0104*/ 	.word	0x00000680
        /*0108*/ 	.word	0x000000ff
        /*010c*/ 	.word	0x00000050
        /*0110*/ 	.short	0x0100
        /*0112*/ 	.byte	0x04
	.zero		1


	//   ....[2]....
        /*0114*/ 	.word	0x00000690
        /*0118*/ 	.word	0x000000ff
        /*011c*/ 	.word	0x00000008
        /*0120*/ 	.short	0x0100
        /*0122*/ 	.byte	0x04
	.zero		1


	//   ....[3]....
        /*0124*/ 	.word	0x000006a0
        /*0128*/ 	.word	0x000000ff
        /*012c*/ 	.word	0x00000058
        /*0130*/ 	.short	0x0100
        /*0132*/ 	.byte	0x04
	.zero		1


	//   ....[4]....
        /*0134*/ 	.word	0x000006b0
        /*0138*/ 	.word	0x000000ff
        /*013c*/ 	.word	0x00000010
        /*0140*/ 	.short	0x0100
        /*0142*/ 	.byte	0x04
	.zero		1


	//   ....[5]....
        /*0144*/ 	.word	0x000006c0
        /*0148*/ 	.word	0x000000ff
        /*014c*/ 	.word	0x00000060
        /*0150*/ 	.short	0x0100
        /*0152*/ 	.byte	0x04
	.zero		1


	//   ....[6]....
        /*0154*/ 	.word	0x000006d0
        /*0158*/ 	.word	0x000000ff
        /*015c*/ 	.word	0x00000018
        /*0160*/ 	.short	0x0100
        /*0162*/ 	.byte	0x04
	.zero		1


	//   ....[7]....
        /*0164*/ 	.word	0x000006e0
        /*0168*/ 	.word	0x000000ff
        /*016c*/ 	.word	0x00000068
        /*0170*/ 	.short	0x0100
        /*0172*/ 	.byte	0x04
	.zero		1


	//   ....[8]....
        /*0174*/ 	.word	0x000006f0
        /*0178*/ 	.word	0x000000ff
        /*017c*/ 	.word	0x00000020
        /*0180*/ 	.short	0x0100
        /*0182*/ 	.byte	0x04
	.zero		1


	//   ....[9]....
        /*0184*/ 	.word	0x00000700
        /*0188*/ 	.word	0x000000ff
        /*018c*/ 	.word	0x00000070
        /*0190*/ 	.short	0x0100
        /*0192*/ 	.byte	0x04
	.zero		1


	//   ....[10]....
        /*0194*/ 	.word	0x00000710
        /*0198*/ 	.word	0x000000ff
        /*019c*/ 	.word	0x00000028
        /*01a0*/ 	.short	0x0100
        /*01a2*/ 	.byte	0x04
	.zero		1


	//   ....[11]....
        /*01a4*/ 	.word	0x00000720
        /*01a8*/ 	.word	0x000000ff
        /*01ac*/ 	.word	0x00000078
        /*01b0*/ 	.short	0x0100
        /*01b2*/ 	.byte	0x04
	.zero		1


	//   ....[12]....
        /*01b4*/ 	.word	0x00000730
        /*01b8*/ 	.word	0x000000ff
        /*01bc*/ 	.word	0x00000030
        /*01c0*/ 	.short	0x0100
        /*01c2*/ 	.byte	0x04
	.zero		1


	//   ....[13]....
        /*01c4*/ 	.word	0x00000740
        /*01c8*/ 	.word	0x000000ff
        /*01cc*/ 	.word	0x00000080
        /*01d0*/ 	.short	0x0100
        /*01d2*/ 	.byte	0x04
	.zero		1


	//   ....[14]....
        /*01d4*/ 	.word	0x00000750
        /*01d8*/ 	.word	0x000000ff
        /*01dc*/ 	.word	0x00000038
        /*01e0*/ 	.short	0x0100
        /*01e2*/ 	.byte	0x04
	.zero		1


	//   ....[15]....
        /*01e4*/ 	.word	0x00000760
        /*01e8*/ 	.word	0x000000ff
        /*01ec*/ 	.word	0x00000088
        /*01f0*/ 	.short	0x0100
        /*01f2*/ 	.byte	0x04
	.zero		1


	//   ....[16]....
        /*01f4*/ 	.word	0x00000770
        /*01f8*/ 	.word	0x000000ff
        /*01fc*/ 	.word	0x00000040
        /*0200*/ 	.short	0x0100
        /*0202*/ 	.byte	0x04
	.zero		1


	//   ....[17]....
        /*0204*/ 	.word	0x00000780
        /*0208*/ 	.word	0x000000ff
        /*020c*/ 	.word	0x00000090
        /*0210*/ 	.short	0x0100
        /*0212*/ 	.byte	0x04
	.zero		1


	//   ....[18]....
        /*0214*/ 	.word	0x00000790
        /*0218*/ 	.word	0x000000ff
        /*021c*/ 	.word	0x00000048
        /*0220*/ 	.short	0x0100
        /*0222*/ 	.byte	0x04
	.zero		1


	//   ....[19]....
        /*0224*/ 	.word	0x000007a0
        /*0228*/ 	.word	0x000000ff
        /*022c*/ 	.word	0x00000098
        /*0230*/ 	.short	0x0100
        /*0232*/ 	.byte	0x04
	.zero		1


	//   ....[20]....
        /*0234*/ 	.word	0x000008e0
        /*0238*/ 	.word	0x000000ff
        /*023c*/ 	.word	0x000000a0
        /*0240*/ 	.short	0x0100
        /*0242*/ 	.byte	0x04
	.zero		1


	//   ....[21]....
        /*0244*/ 	.word	0x000008f0
        /*0248*/ 	.word	0x000000ff
        /*024c*/ 	.word	0x000000b8
        /*0250*/ 	.short	0x0100
        /*0252*/ 	.byte	0x04
	.zero		1


	//   ....[22]....
        /*0254*/ 	.word	0x00000900
        /*0258*/ 	.word	0x000000ff
        /*025c*/ 	.word	0x000000a8
        /*0260*/ 	.short	0x0100
        /*0262*/ 	.byte	0x04
	.zero		1


	//   ....[23]....
        /*0264*/ 	.word	0x00000910
        /*0268*/ 	.word	0x000000ff
        /*026c*/ 	.word	0x000000c0
        /*0270*/ 	.short	0x0100
        /*0272*/ 	.byte	0x04
	.zero		1


	//   ....[24]....
        /*0274*/ 	.word	0x00000920
        /*0278*/ 	.word	0x000000ff
        /*027c*/ 	.word	0x000000b0
        /*0280*/ 	.short	0x0100
        /*0282*/ 	.byte	0x04
	.zero		1


	//   ....[25]....
        /*0284*/ 	.word	0x00000930
        /*0288*/ 	.word	0x000000ff
        /*028c*/ 	.word	0x000000c8
        /*0290*/ 	.short	0x0100
        /*0292*/ 	.byte	0x04
	.zero		1


	//   ....[26]....
        /*0294*/ 	.word	0x00000a20
        /*0298*/ 	.word	0x000000ff
        /*029c*/ 	.word	0x000000d0
        /*02a0*/ 	.short	0x0100
        /*02a2*/ 	.byte	0x04
	.zero		1


	//   ....[27]....
        /*02a4*/ 	.word	0x00000a30
        /*02a8*/ 	.word	0x000000ff
        /*02ac*/ 	.word	0x000000d8
        /*02b0*/ 	.short	0x0100
        /*02b2*/ 	.byte	0x04
	.zero		1


	//   ....[28]....
        /*02b4*/ 	.word	0x00000b70
        /*02b8*/ 	.word	0x000000ff
        /*02bc*/ 	.word	0x000000e0
        /*02c0*/ 	.short	0x0100
        /*02c2*/ 	.byte	0x06
	.zero		1


	//   ....[29]....
        /*02c4*/ 	.word	0x00000b80
        /*02c8*/ 	.word	0x000000ff
        /*02cc*/ 	.word	0x000000e8
        /*02d0*/ 	.short	0x0100
        /*02d2*/ 	.byte	0x06
	.zero		1


	//   ....[30]....
        /*02d4*/ 	.word	0x00000cc0
        /*02d8*/ 	.word	0x000000ff
        /*02dc*/ 	.word	0x000000f0
        /*02e0*/ 	.short	0x0100
        /*02e2*/ 	.byte	0x04
	.zero		1


	//   ....[31]....
        /*02e4*/ 	.word	0x00000cd0
        /*02e8*/ 	.word	0x000000ff
        /*02ec*/ 	.word	0x00000100
        /*02f0*/ 	.short	0x0100
        /*02f2*/ 	.byte	0x04
	.zero		1


	//   ....[32]....
        /*02f4*/ 	.word	0x00000ce0
        /*02f8*/ 	.word	0x000000ff
        /*02fc*/ 	.word	0x000000f8
        /*0300*/ 	.short	0x0100
        /*0302*/ 	.byte	0x04
	.zero		1


	//   ....[33]....
        /*0304*/ 	.word	0x00000cf0
        /*0308*/ 	.word	0x000000ff
        /*030c*/ 	.word	0x00000108
        /*0310*/ 	.short	0x0100
        /*0312*/ 	.byte	0x04
	.zero		1


	//   ....[34]....
        /*0314*/ 	.word	0x00000df0
        /*0318*/ 	.word	0x000000ff
        /*031c*/ 	.word	0x00000110
        /*0320*/ 	.short	0x0100
        /*0322*/ 	.byte	0x06
	.zero		1


	//   ....[35]....
        /*0324*/ 	.word	0x00001950
        /*0328*/ 	.word	0x000000ff
        /*032c*/ 	.word	0x00000050
        /*0330*/ 	.short	0x010a
        /*0332*/ 	.byte	0x04
	.zero		1


	//   ....[36]....
        /*0334*/ 	.word	0x00001ca0
        /*0338*/ 	.word	0x000000ff
        /*033c*/ 	.word	0x00000050
        /*0340*/ 	.short	0x010a
        /*0342*/ 	.byte	0x09
	.zero		1


	//   ....[37]....
        /*0344*/ 	.word	0x00001e50
        /*0348*/ 	.word	0x000000ff
        /*034c*/ 	.word	0x00000050
        /*0350*/ 	.short	0x010a
        /*0352*/ 	.byte	0x08
	.zero		1


	//   ....[38]....
        /*0354*/ 	.word	0x00002080
        /*0358*/ 	.word	0x000000ff
        /*035c*/ 	.word	0x000000d8
        /*0360*/ 	.short	0x0101
        /*0362*/ 	.byte	0x1e
	.zero		1


	//   ....[39]....
        /*0364*/ 	.word	0x000020b0
        /*0368*/ 	.word	0x000000ff
        /*036c*/ 	.word	0x00000050
        /*0370*/ 	.short	0x010a
        /*0372*/ 	.byte	0x04
	.zero		1


	//   ....[40]....
        /*0374*/ 	.word	0x00002390
        /*0378*/ 	.word	0x000000ff
        /*037c*/ 	.word	0x00000050
        /*0380*/ 	.short	0x010a
        /*0382*/ 	.byte	0x09
	.zero		1


	//   ....[41]....
        /*0384*/ 	.word	0x00002540
        /*0388*/ 	.word	0x000000ff
        /*038c*/ 	.word	0x00000050
        /*0390*/ 	.short	0x010a
        /*0392*/ 	.byte	0x08
	.zero		1


	//   ....[42]....
        /*0394*/ 	.word	0x00002780
        /*0398*/ 	.word	0x000000ff
        /*039c*/ 	.word	0x000000e0
        /*03a0*/ 	.short	0x010a
        /*03a2*/ 	.byte	0x1e
	.zero		1


	//   ....[43]....
        /*03a4*/ 	.word	0x00002840
        /*03a8*/ 	.word	0x000000ff
        /*03ac*/ 	.word	0x00000000
        /*03b0*/ 	.short	0x0101
        /*03b2*/ 	.byte	0x04
	.zero		1


	//   ....[44]....
        /*03b4*/ 	.word	0x00002e40
        /*03b8*/ 	.word	0x000000ff
        /*03bc*/ 	.word	0x00000000
        /*03c0*/ 	.short	0x010a
        /*03c2*/ 	.byte	0x04
	.zero		1


	//   ....[45]....
        /*03c4*/ 	.word	0x00002ee0
        /*03c8*/ 	.word	0x000000ff
        /*03cc*/ 	.word	0x00000000
        /*03d0*/ 	.short	0x010a
        /*03d2*/ 	.byte	0x05
	.zero		1


	//   ....[46]....
        /*03d4*/ 	.word	0x00002f80
        /*03d8*/ 	.word	0x000000ff
        /*03dc*/ 	.word	0x00000000
        /*03e0*/ 	.short	0x010a
        /*03e2*/ 	.byte	0x05
	.zero		1


	//   ....[47]....
        /*03e4*/ 	.word	0x00003020
        /*03e8*/ 	.word	0x000000ff
        /*03ec*/ 	.word	0x00000000
        /*03f0*/ 	.short	0x010a
        /*03f2*/ 	.byte	0x05
	.zero		1


	//   ....[48]....
        /*03f4*/ 	.word	0x000030c0
        /*03f8*/ 	.word	0x000000ff
        /*03fc*/ 	.word	0x00000000
        /*0400*/ 	.short	0x010a
        /*0402*/ 	.byte	0x05
	.zero		1


	//   ....[49]....
        /*0404*/ 	.word	0x00003160
        /*0408*/ 	.word	0x000000ff
        /*040c*/ 	.word	0x00000000
        /*0410*/ 	.short	0x010a
        /*0412*/ 	.byte	0x05
	.zero		1


	//   ....[50]....
        /*0414*/ 	.word	0x00003200
        /*0418*/ 	.word	0x000000ff
        /*041c*/ 	.word	0x00000000
        /*0420*/ 	.short	0x010a
        /*0422*/ 	.byte	0x05
	.zero		1


	//   ....[51]....
        /*0424*/ 	.word	0x000032a0
        /*0428*/ 	.word	0x000000ff
        /*042c*/ 	.word	0x00000000
        /*0430*/ 	.short	0x010a
        /*0432*/ 	.byte	0x05
	.zero		1


	//   ....[52]....
        /*0434*/ 	.word	0x00003340
        /*0438*/ 	.word	0x000000ff
        /*043c*/ 	.word	0x00000000
        /*0440*/ 	.short	0x010a
        /*0442*/ 	.byte	0x05
	.zero		1


	//   ....[53]....
        /*0444*/ 	.word	0x000033f0
        /*0448*/ 	.word	0x00000000
        /*044c*/ 	.word	0x00000000
        /*0450*/ 	.short	0x010a
        /*0452*/ 	.byte	0xff
	.zero		1


	//   ....[54]....
        /*0454*/ 	.word	0x00003540
        /*0458*/ 	.word	0x000000ff
        /*045c*/ 	.word	0x000000e8
        /*0460*/ 	.short	0x010a
        /*0462*/ 	.byte	0x04
	.zero		1


	//   ....[55]....
        /*0464*/ 	.word	0x000035e0
        /*0468*/ 	.word	0x000000ff
        /*046c*/ 	.word	0x000000e0
        /*0470*/ 	.short	0x010a
        /*0472*/ 	.byte	0x04
	.zero		1


	//   ....[56]....
        /*0474*/ 	.word	0x00003680
        /*0478*/ 	.word	0x000000ff
        /*047c*/ 	.word	0x00000000
        /*0480*/ 	.short	0x0101
        /*0482*/ 	.byte	0x05
	.zero		1


	//   ....[57]....
        /*0484*/ 	.word	0x000036c0
        /*0488*/ 	.word	0x000000ff
        /*048c*/ 	.word	0x000000e8
        /*0490*/ 	.short	0x0106
        /*0492*/ 	.byte	0x04
	.zero		1


	//   ....[58]....
        /*0494*/ 	.word	0x00003700
        /*0498*/ 	.word	0x00000000
        /*049c*/ 	.word	0x000000e8
        /*04a0*/ 	.short	0x010a
        /*04a2*/ 	.byte	0xff
	.zero		1


	//   ....[59]....
        /*04a4*/ 	.word	0x00003950
        /*04a8*/ 	.word	0x000000ff
        /*04ac*/ 	.word	0x00000008
        /*04b0*/ 	.short	0x010a
        /*04b2*/ 	.byte	0x05
	.zero		1


	//   ....[60]....
        /*04b4*/ 	.word	0x00003970
        /*04b8*/ 	.word	0x000000ff
        /*04bc*/ 	.word	0x00000008
        /*04c0*/ 	.short	0x010a
        /*04c2*/ 	.byte	0x05
	.zero		1


	//   ....[61]....
        /*04c4*/ 	.word	0x00003b00
        /*04c8*/ 	.word	0x000000ff
        /*04cc*/ 	.word	0x00000008
        /*04d0*/ 	.short	0x010a
        /*04d2*/ 	.byte	0x05
	.zero		1


	//   ....[62]....
        /*04d4*/ 	.word	0x00003b20
        /*04d8*/ 	.word	0x000000ff
        /*04dc*/ 	.word	0x00000008
        /*04e0*/ 	.short	0x010a
        /*04e2*/ 	.byte	0x05
	.zero		1


	//   ....[63]....
        /*04e4*/ 	.word	0x00003be0
        /*04e8*/ 	.word	0x000000ff
        /*04ec*/ 	.word	0x00000000
        /*04f0*/ 	.short	0x0101
        /*04f2*/ 	.byte	0x04
	.zero		1


	//   ....[64]....
        /*04f4*/ 	.word	0x00003f80
        /*04f8*/ 	.word	0x000000ff
        /*04fc*/ 	.word	0x000000e0
        /*0500*/ 	.short	0x010a
        /*0502*/ 	.byte	0x14
	.zero		1


	//   ....[65]....
        /*0504*/ 	.word	0x00004020
        /*0508*/ 	.word	0x000000ff
        /*050c*/ 	.word	0x00000000
        /*0510*/ 	.short	0x0101
        /*0512*/ 	.byte	0x22
	.zero		1


	//   ....[66]....
        /*0514*/ 	.word	0x00004060
        /*0518*/ 	.word	0x000000ff
        /*051c*/ 	.word	0x00000100
        /*0520*/ 	.short	0x010a
        /*0522*/ 	.byte	0x19
	.zero		1


	//   ....[67]....
        /*0524*/ 	.word	0x00004100
        /*0528*/ 	.word	0x000000ff
        /*052c*/ 	.word	0x00000000
        /*0530*/ 	.short	0x010a
        /*0532*/ 	.byte	0x04
	.zero		1


	//   ....[68]....
        /*0534*/ 	.word	0x00004150
        /*0538*/ 	.word	0x000000ff
        /*053c*/ 	.word	0x00000000
        /*0540*/ 	.short	0x010a
        /*0542*/ 	.byte	0x12
	.zero		1


	//   ....[69]....
        /*0544*/ 	.word	0x000042a0
        /*0548*/ 	.word	0x000000ff
        /*054c*/ 	.word	0x00000000
        /*0550*/ 	.short	0x010a
        /*0552*/ 	.byte	0x05
	.zero		1


	//   ....[70]....
        /*0554*/ 	.word	0x000045d0
        /*0558*/ 	.word	0x000000ff
        /*055c*/ 	.word	0x00000000
        /*0560*/ 	.short	0x010a
        /*0562*/ 	.byte	0x04
	.zero		1


	//   ....[71]....
        /*0564*/ 	.word	0x00004670
        /*0568*/ 	.word	0x00000000
        /*056c*/ 	.word	0x00000000
        /*0570*/ 	.short	0x010a
        /*0572*/ 	.byte	0xff
	.zero		1


	//   ....[72]....
        /*0574*/ 	.word	0x000046b0
        /*0578*/ 	.word	0x00000000
        /*057c*/ 	.word	0x00000000
        /*0580*/ 	.short	0x010a
        /*0582*/ 	.byte	0xff
	.zero		1


	//   ....[73]....
        /*0584*/ 	.word	0x00004720
        /*0588*/ 	.word	0x000000ff
        /*058c*/ 	.word	0x00000000
        /*0590*/ 	.short	0x0101
        /*0592*/ 	.byte	0x04
	.zero		1


	//   ....[74]....
        /*0594*/ 	.word	0x00004760
        /*0598*/ 	.word	0x000000ff
        /*059c*/ 	.word	0x00000110
        /*05a0*/ 	.short	0x010a
        /*05a2*/ 	.byte	0x14
	.zero		1


	//   ....[75]....
        /*05a4*/ 	.word	0x000047d0
        /*05a8*/ 	.word	0x000000ff
        /*05ac*/ 	.word	0x00000000
        /*05b0*/ 	.short	0x0101
        /*05b2*/ 	.byte	0x04
	.zero		1


	//   ....[76]....
        /*05b4*/ 	.word	0x00004cc0
        /*05b8*/ 	.word	0x000000ff
        /*05bc*/ 	.word	0x000000e0
        /*05c0*/ 	.short	0x010a
        /*05c2*/ 	.byte	0x18
	.zero		1


	//   ....[77]....
        /*05c4*/ 	.word	0x00004d60
        /*05c8*/ 	.word	0x000000ff
        /*05cc*/ 	.word	0x00000000
        /*05d0*/ 	.short	0x0101
        /*05d2*/ 	.byte	0x1f
	.zero		1


	//   ....[78]....
        /*05d4*/ 	.word	0x000052a0
        /*05d8*/ 	.word	0x000000ff
        /*05dc*/ 	.word	0x000000d8
        /*05e0*/ 	.short	0x010a
        /*05e2*/ 	.byte	0x18
	.zero		1


	//   ....[79]....
        /*05e4*/ 	.word	0x00005490
        /*05e8*/ 	.word	0x000000ff
        /*05ec*/ 	.word	0x000000b8
        /*05f0*/ 	.short	0x010a
        /*05f2*/ 	.byte	0x07
	.zero		1


	//   ....[80]....
        /*05f4*/ 	.word	0x000057f0
        /*05f8*/ 	.word	0x000000ff
        /*05fc*/ 	.word	0x000000a0
        /*0600*/ 	.short	0x010b
        /*0602*/ 	.byte	0x07
	.zero		1


	//   ....[81]....
        /*0604*/ 	.word	0x00005800
        /*0608*/ 	.word	0x000000ff
        /*060c*/ 	.word	0x00000000
        /*0610*/ 	.short	0x0101
        /*0612*/ 	.byte	0x06
	.zero		1


	//   ....[82]....
        /*0614*/ 	.word	0x00005810
        /*0618*/ 	.word	0x000000ff
        /*061c*/ 	.word	0x000000b8
        /*0620*/ 	.short	0x010a
        /*0622*/ 	.byte	0x04
	.zero		1


	//   ....[83]....
        /*0624*/ 	.word	0x00005a40
        /*0628*/ 	.word	0x000000ff
        /*062c*/ 	.word	0x000000a0
        /*0630*/ 	.short	0x010b
        /*0632*/ 	.byte	0x04
	.zero		1


	//   ....[84]....
        /*0634*/ 	.word	0x00005a50
        /*0638*/ 	.word	0x000000ff
        /*063c*/ 	.word	0x00000000
        /*0640*/ 	.short	0x0101
        /*0642*/ 	.byte	0x05
	.zero		1


	//   ....[85]....
        /*0644*/ 	.word	0x00005aa0
        /*0648*/ 	.word	0x000000ff
        /*064c*/ 	.word	0x00000000
        /*0650*/ 	.short	0x010a
        /*0652*/ 	.byte	0x04
	.zero		1


	//   ....[86]....
        /*0654*/ 	.word	0x00005b30
        /*0658*/ 	.word	0x000000ff
        /*065c*/ 	.word	0x00000000
        /*0660*/ 	.short	0x010a
        /*0662*/ 	.byte	0x05
	.zero		1


	//   ....[87]....
        /*0664*/ 	.word	0x00005bd0
        /*0668*/ 	.word	0x00000000
        /*066c*/ 	.word	0x00000000
        /*0670*/ 	.short	0x010a
        /*0672*/ 	.byte	0xff
	.zero		1


	//   ....[88]....
        /*0674*/ 	.word	0x00005f30
        /*0678*/ 	.word	0x000000ff
        /*067c*/ 	.word	0x000000e0
        /*0680*/ 	.short	0x010a
        /*0682*/ 	.byte	0x32
	.zero		1


	//   ....[89]....
        /*0684*/ 	.word	0x00006000
        /*0688*/ 	.word	0x000000ff
        /*068c*/ 	.word	0x00000000
        /*0690*/ 	.short	0x0101
        /*0692*/ 	.byte	0x04
	.zero		1


	//   ....[90]....
        /*0694*/ 	.word	0x00006cb0
        /*0698*/ 	.word	0x00000000
        /*069c*/ 	.word	0x000000a0
        /*06a0*/ 	.short	0x010a
        /*06a2*/ 	.byte	0xff
	.zero		1


	//   ....[91]....
        /*06a4*/ 	.word	0x00006db0
        /*06a8*/ 	.word	0x0000006c
        /*06ac*/ 	.word	0x000000f0
        /*06b0*/ 	.short	0x010a
        /*06b2*/ 	.byte	0xff
	.zero		1


	//   ....[92]....
        /*06b4*/ 	.word	0x00006fd0
        /*06b8*/ 	.word	0x00000000
        /*06bc*/ 	.word	0x000000a0
        /*06c0*/ 	.short	0x010a
        /*06c2*/ 	.byte	0xff
	.zero		1


	//   ....[93]....
        /*06c4*/ 	.word	0x00007100
        /*06c8*/ 	.word	0x0000006c
        /*06cc*/ 	.word	0x000000f0
        /*06d0*/ 	.short	0x010a
        /*06d2*/ 	.byte	0xff
	.zero		1


	//   ....[94]....
        /*06d4*/ 	.word	0x00007c50
        /*06d8*/ 	.word	0x00000000
        /*06dc*/ 	.word	0x00000000
        /*06e0*/ 	.short	0x0101
        /*06e2*/ 	.byte	0xff
	.zero		1


	//   ....[95]....
        /*06e4*/ 	.word	0x00007c60
        /*06e8*/ 	.word	0x00000003
        /*06ec*/ 	.word	0x000000a0
        /*06f0*/ 	.short	0x010a
        /*06f2*/ 	.byte	0xff
	.zero		1


	//   ....[96]....
        /*06f4*/ 	.word	0x00007d30
        /*06f8*/ 	.word	0x00000003
        /*06fc*/ 	.word	0x000000a0
        /*0700*/ 	.short	0x010a
        /*0702*/ 	.byte	0xff
	.zero		1


	//   ....[97]....
        /*0704*/ 	.word	0x000081b0
        /*0708*/ 	.word	0x0000006c
        /*070c*/ 	.word	0x00000000
        /*0710*/ 	.short	0x0101
        /*0712*/ 	.byte	0xff
	.zero		1


	//   ....[98]....
        /*0714*/ 	.word	0x000089f0
        /*0718*/ 	.word	0x00000002
        /*071c*/ 	.word	0x00000000
        /*0720*/ 	.short	0x0101
        /*0722*/ 	.byte	0xff
	.zero		1


	//   ....[99]....
        /*0724*/ 	.word	0x00008c80
        /*0728*/ 	.word	0x000000ff
        /*072c*/ 	.word	0x00000000
        /*0730*/ 	.short	0x0101
        /*0732*/ 	.byte	0x04
	.zero		1


	//   ....[100]....
        /*0734*/ 	.word	0x00008cb0
        /*0738*/ 	.word	0x00000000
        /*073c*/ 	.word	0x00000050
        /*0740*/ 	.short	0x010a
        /*0742*/ 	.byte	0xff
	.zero		1


	//   ....[101]....
        /*0744*/ 	.word	0x00008d10
        /*0748*/ 	.word	0x00000000
        /*074c*/ 	.word	0x00000050
        /*0750*/ 	.short	0x010a
        /*0752*/ 	.byte	0xff
	.zero		1


	//   ....[102]....
        /*0754*/ 	.word	0x00008d70
        /*0758*/ 	.word	0x00000000
        /*075c*/ 	.word	0x000000e0
        /*0760*/ 	.short	0x010a
        /*0762*/ 	.byte	0xff
	.zero		1


	//   ....[103]....
        /*0764*/ 	.word	0x00008dd0
        /*0768*/ 	.word	0x00000000
        /*076c*/ 	.word	0x00000000
        /*0770*/ 	.short	0x010a
        /*0772*/ 	.byte	0xff
	.zero		1


	//   ....[104]....
        /*0774*/ 	.word	0x00008e30
        /*0778*/ 	.word	0x00000000
        /*077c*/ 	.word	0x00000000
        /*0780*/ 	.short	0x010a
        /*0782*/ 	.byte	0xff
	.zero		1


	//   ....[105]....
        /*0784*/ 	.word	0x00008e90
        /*0788*/ 	.word	0x00000000
        /*078c*/ 	.word	0x00000000
        /*0790*/ 	.short	0x010a
        /*0792*/ 	.byte	0xff
	.zero		1


	//   ....[106]....
        /*0794*/ 	.word	0x00008ef0
        /*0798*/ 	.word	0x00000000
        /*079c*/ 	.word	0x00000000
        /*07a0*/ 	.short	0x010a
        /*07a2*/ 	.byte	0xff
	.zero		1


	//   ....[107]....
        /*07a4*/ 	.word	0x00008f50
        /*07a8*/ 	.word	0x00000000
        /*07ac*/ 	.word	0x00000000
        /*07b0*/ 	.short	0x010a
        /*07b2*/ 	.byte	0xff
	.zero		1


	//   ....[108]....
        /*07b4*/ 	.word	0x00008fb0
        /*07b8*/ 	.word	0x00000000
        /*07bc*/ 	.word	0x00000000
        /*07c0*/ 	.short	0x010a
        /*07c2*/ 	.byte	0xff
	.zero		1


	//   ....[109]....
        /*07c4*/ 	.word	0x00009010
        /*07c8*/ 	.word	0x00000000
        /*07cc*/ 	.word	0x00000000
        /*07d0*/ 	.short	0x010a
        /*07d2*/ 	.byte	0xff
	.zero		1


	//   ....[110]....
        /*07d4*/ 	.word	0x00009070
        /*07d8*/ 	.word	0x00000000
        /*07dc*/ 	.word	0x00000000
        /*07e0*/ 	.short	0x010a
        /*07e2*/ 	.byte	0xff
	.zero		1


	//   ....[111]....
        /*07e4*/ 	.word	0x000090d0
        /*07e8*/ 	.word	0x00000000
        /*07ec*/ 	.word	0x00000000
        /*07f0*/ 	.short	0x010a
        /*07f2*/ 	.byte	0xff
	.zero		1


	//   ....[112]....
        /*07f4*/ 	.word	0x00009130
        /*07f8*/ 	.word	0x00000004
        /*07fc*/ 	.word	0x000000e8
        /*0800*/ 	.short	0x010a
        /*0802*/ 	.byte	0xff
	.zero		1


	//   ....[113]....
        /*0804*/ 	.word	0x00009190
        /*0808*/ 	.word	0x00000004
        /*080c*/ 	.word	0x000000e0
        /*0810*/ 	.short	0x010a
        /*0812*/ 	.byte	0xff
	.zero		1


	//   ....[114]....
        /*0814*/ 	.word	0x000091f0
        /*0818*/ 	.word	0x00000005
        /*081c*/ 	.word	0x00000008
        /*0820*/ 	.short	0x010a
        /*0822*/ 	.byte	0xff
	.zero		1


	//   ....[115]....
        /*0824*/ 	.word	0x000092e0
        /*0828*/ 	.word	0x00000003
        /*082c*/ 	.word	0x00000008
        /*0830*/ 	.short	0x010a
        /*0832*/ 	.byte	0xff
	.zero		1


	//   ....[116]....
        /*0834*/ 	.word	0x00009340
        /*0838*/ 	.word	0x00000004
        /*083c*/ 	.word	0x000000e0
        /*0840*/ 	.short	0x010a
        /*0842*/ 	.byte	0xff
	.zero		1


	//   ....[117]....
        /*0844*/ 	.word	0x000093a0
        /*0848*/ 	.word	0x00000004
        /*084c*/ 	.word	0x00000100
        /*0850*/ 	.short	0x010a
        /*0852*/ 	.byte	0xff
	.zero		1


	//   ....[118]....
        /*0854*/ 	.word	0x00009400
        /*0858*/ 	.word	0x00000004
        /*085c*/ 	.word	0x00000000
        /*0860*/ 	.short	0x010a
        /*0862*/ 	.byte	0xff
	.zero		1


	//   ....[119]....
        /*0864*/ 	.word	0x00009460
        /*0868*/ 	.word	0x00000000
        /*086c*/ 	.word	0x00000000
        /*0870*/ 	.short	0x010a
        /*0872*/ 	.byte	0xff
	.zero		1


	//   ....[120]....
        /*0874*/ 	.word	0x000094c0
        /*0878*/ 	.word	0x00000000
        /*087c*/ 	.word	0x00000110
        /*0880*/ 	.short	0x010a
        /*0882*/ 	.byte	0xff
	.zero		1


	//   ....[121]....
        /*0884*/ 	.word	0x00009520
        /*0888*/ 	.word	0x00000000
        /*088c*/ 	.word	0x000000e0
        /*0890*/ 	.short	0x010a
        /*0892*/ 	.byte	0xff
	.zero		1


	//   ....[122]....
        /*0894*/ 	.word	0x00009580
        /*0898*/ 	.word	0x00000000
        /*089c*/ 	.word	0x000000d8
        /*08a0*/ 	.short	0x010a
        /*08a2*/ 	.byte	0xff
	.zero		1


	//   ....[123]....
        /*08a4*/ 	.word	0x000095e0
        /*08a8*/ 	.word	0x00000002
        /*08ac*/ 	.word	0x000000b8
        /*08b0*/ 	.short	0x010a
        /*08b2*/ 	.byte	0xff
	.zero		1


	//   ....[124]....
        /*08b4*/ 	.word	0x00009640
        /*08b8*/ 	.word	0x00000000
        /*08bc*/ 	.word	0x000000b8
        /*08c0*/ 	.short	0x010a
        /*08c2*/ 	.byte	0xff
	.zero		1


	//   ....[125]....
        /*08c4*/ 	.word	0x000096a0
        /*08c8*/ 	.word	0x00000000
        /*08cc*/ 	.word	0x00000000
        /*08d0*/ 	.short	0x010a
        /*08d2*/ 	.byte	0xff
	.zero		1


	//   ....[126]....
        /*08d4*/ 	.word	0x00009700
        /*08d8*/ 	.word	0x00000000
        /*08dc*/ 	.word	0x00000000
        /*08e0*/ 	.short	0x010a
        /*08e2*/ 	.byte	0xff
	.zero		1


	//   ....[127]....
        /*08e4*/ 	.word	0x00009760
        /*08e8*/ 	.word	0x00000000
        /*08ec*/ 	.word	0x000000e0
        /*08f0*/ 	.short	0x010a
        /*08f2*/ 	.byte	0xff
	.zero		1


	//   ....[128]....
        /*08f4*/ 	.word	0x000097b0
        /*08f8*/ 	.word	0x00000000
        /*08fc*/ 	.word	0x000000a0
        /*0900*/ 	.short	0x010a
        /*0902*/ 	.byte	0xff
	.zero		1


	//   ....[129]....
        /*0904*/ 	.word	0x00009800
        /*0908*/ 	.word	0x0000006c
        /*090c*/ 	.word	0x000000f0
        /*0910*/ 	.short	0x010a
        /*0912*/ 	.byte	0xff
	.zero		1


	//   ....[130]....
        /*0914*/ 	.word	0x00009850
        /*0918*/ 	.word	0x00000003
        /*091c*/ 	.word	0x000000a0
        /*0920*/ 	.short	0x010a
        /*0922*/ 	.byte	0xff
	.zero		1


	//----- nvinfo : EIATTR_NUM_MBARRIERS
	.align		4
.L_47:
        /*0924*/ 	.byte	0x03, 0x38
        /*0926*/ 	.short	0x0023


	//----- nvinfo : EIATTR_EXIT_INSTR_OFFSETS
	.align		4
        /*0928*/ 	.byte	0x04, 0x1c
        /*092a*/ 	.short	(.L_49 - .L_48)


	//   ....[0]....
.L_48:
        /*092c*/ 	.word	0x00003420


	//   ....[1]....
        /*0930*/ 	.word	0x000036d0


	//   ....[2]....
        /*0934*/ 	.word	0x00003730


	//   ....[3]....
        /*0938*/ 	.word	0x000049f0


	//   ....[4]....
        /*093c*/ 	.word	0x00005c00


	//   ....[5]....
        /*0940*/ 	.word	0x00005c40


	//   ....[6]....
        /*0944*/ 	.word	0x00008b60


	//   ....[7]....
        /*0948*/ 	.word	0x00008be0


	//   ....[8]....
        /*094c*/ 	.word	0x00008c10


	//   ....[9]....
        /*0950*/ 	.word	0x00008c90


	//----- nvinfo : EIATTR_MAX_THREADS
	.align		4
.L_49:
        /*0954*/ 	.byte	0x04, 0x05
        /*0956*/ 	.short	(.L_51 - .L_50)
.L_50:
        /*0958*/ 	.word	0x00000100
        /*095c*/ 	.word	0x00000001
        /*0960*/ 	.word	0x00000001


	//----- nvinfo : EIATTR_CRS_STACK_SIZE
	.align		4
.L_51:
        /*0964*/ 	.byte	0x04, 0x1e
        /*0966*/ 	.short	(.L_53 - .L_52)
.L_52:
        /*0968*/ 	.word	0x00000000


	//----- nvinfo : EIATTR_CBANK_PARAM_SIZE
	.align		4
.L_53:
        /*096c*/ 	.byte	0x03, 0x19
        /*096e*/ 	.short	0x0900


	//----- nvinfo : EIATTR_PARAM_CBANK
	.align		4
        /*0970*/ 	.byte	0x04, 0x0a
        /*0972*/ 	.short	(.L_55 - .L_54)
	.align		4
.L_54:
        /*0974*/ 	.word	index@(.nv.constant0._ZN7cutlass13device_kernelINS_4conv6kernel13ConvUniversalINS1_16ConvProblemShapeILNS1_8OperatorE0ELi3EEENS1_10collective14CollectiveConvINS1_47MainloopSm100TmaUmmaWarpSpecializedImplicitGemmILS5_0ELi10ELi3ELi1ELi2EN4cute5tupleIJNSA_1CILi2EEENSC_ILi1EEESE_EEEEENSB_IJNSC_ILi256EEENSC_ILi64EEENSB_IJSI_EEEEEENS_10bfloat16_tESL_NSA_8TiledMMAINSA_8MMA_AtomIJNSA_26SM100_MMA_F16BF16_2x1SM_SSISL_SL_fLi256ELi64ELNSA_4UMMA5MajorE0ELSQ_0ELNSP_7ScaleInE0ELSR_0EEEEEENSA_6LayoutINSB_IJSE_SE_SE_EEENSB_IJNSC_ILi0EEESW_SW_EEEEENSB_IJNSA_10UnderscoreESZ_SZ_EEEEENS7_6detail27Sm100ImplicitGemmTileTraitsINSA_25SM100_TMA_2SM_LOAD_IM2COLENSA_14ComposedLayoutINSA_7SwizzleILi3ELi4ELi3EEENSA_18smem_ptr_flag_bitsILi16EEENSU_INSB_IJNSC_ILi8EEESI_EEENSB_IJSI_SE_EEEEEEEvEENS13_INSA_18SM100_TMA_2SM_LOADES1E_vEEEENS_8epilogue10collective18CollectiveEpilogueINS1J_23Sm100TmaWarpSpecializedILi3ELi2ELi32ELb1ELb0EEEJNSB_IJNSC_ILi128EEESI_SJ_EEENSB_IJNSU_IS1O_SE_EENSU_INSC_ILi32EEESE_EEEEESL_NSB_IJNSB_IJllllEEESE_SW_EEESL_S1V_NS1J_6fusion15FusionCallbacksIS1N_NS1W_17LinearCombinationISL_fSL_fLNS_15FloatRoundStyleE2EEES1P_S1T_JEEENSA_5SM1004TMEM4LOAD26SM100_TMEM_LOAD_32dp32b32xENSA_20SM90_TMA_LOAD_IM2COLENS15_INS16_ILi2ELi4ELi3EEES19_NSU_INSB_IJS1A_S1R_EEENSB_IJS1R_SE_EEEEEEENSA_39AutoVectorizingCopyWithAssumedAlignmentILi128EEENSA_21SM90_TMA_STORE_IM2COLES2B_S2D_S2D_EEEvvEEEEvNT_6ParamsE)
        /*0978*/ 	.short	0x0380
        /*097a*/ 	.short	0x0900


	//----- nvinfo : EIATTR_SW_WAR
	.align		4
.L_55:
        /*097c*/ 	.byte	0x04, 0x36
        /*097e*/ 	.short	(.L_57 - .L_56)
.L_56:
        /*0980*/ 	.word	0x00000008
.L_57:


//--------------------- .nv.callgraph             --------------------------
	.section	.nv.callgraph,"",@"SHT_CUDA_CALLGRAPH"
	.align	4
	.sectionentsize	8
	.align		4
        /*0000*/ 	.word	0x00000000
	.align		4
        /*0004*/ 	.word	0xffffffff
	.align		4
        /*0008*/ 	.word	index@(_ZN7cutlass13device_kernelINS_4conv6kernel13ConvUniversalINS1_16ConvProblemShapeILNS1_8OperatorE0ELi3EEENS1_10collective14CollectiveConvINS1_47MainloopSm100TmaUmmaWarpSpecializedImplicitGemmILS5_0ELi10ELi3ELi1ELi2EN4cute5tupleIJNSA_1CILi2EEENSC_ILi1EEESE_EEEEENSB_IJNSC_ILi256EEENSC_ILi64EEENSB_IJSI_EEEEEENS_10bfloat16_tESL_NSA_8TiledMMAINSA_8MMA_AtomIJNSA_26SM100_MMA_F16BF16_2x1SM_SSISL_SL_fLi256ELi64ELNSA_4UMMA5MajorE0ELSQ_0ELNSP_7ScaleInE0ELSR_0EEEEEENSA_6LayoutINSB_IJSE_SE_SE_EEENSB_IJNSC_ILi0EEESW_SW_EEEEENSB_IJNSA_10UnderscoreESZ_SZ_EEEEENS7_6detail27Sm100ImplicitGemmTileTraitsINSA_25SM100_TMA_2SM_LOAD_IM2COLENSA_14ComposedLayoutINSA_7SwizzleILi3ELi4ELi3EEENSA_18smem_ptr_flag_bitsILi16EEENSU_INSB_IJNSC_ILi8EEESI_EEENSB_IJSI_SE_EEEEEEEvEENS13_INSA_18SM100_TMA_2SM_LOADES1E_vEEEENS_8epilogue10collective18CollectiveEpilogueINS1J_23Sm100TmaWarpSpecializedILi3ELi2ELi32ELb1ELb0EEEJNSB_IJNSC_ILi128EEESI_SJ_EEENSB_IJNSU_IS1O_SE_EENSU_INSC_ILi32EEESE_EEEEESL_NSB_IJNSB_IJllllEEESE_SW_EEESL_S1V_NS1J_6fusion15FusionCallbacksIS1N_NS1W_17LinearCombinationISL_fSL_fLNS_15FloatRoundStyleE2EEES1P_S1T_JEEENSA_5SM1004TMEM4LOAD26SM100_TMEM_LOAD_32dp32b32xENSA_20SM90_TMA_LOAD_IM2COLENS15_INS16_ILi2ELi4ELi3EEES19_NSU_INSB_IJS1A_S1R_EEENSB_IJS1R_SE_EEEEEEENSA_39AutoVectorizingCopyWithAssumedAlignmentILi128EEENSA_21SM90_TMA_STORE_IM2COLES2B_S2D_S2D_EEEvvEEEEvNT_6ParamsE)
	.align		4
        /*000c*/ 	.word	index@(__assertfail)
	.align		4
        /*0010*/ 	.word	0x00000000
	.align		4
        /*0014*/ 	.word	0xfffffffe
	.align		4
        /*0018*/ 	.word	0x00000000
	.align		4
        /*001c*/ 	.word	0xfffffffd
	.align		4
        /*0020*/ 	.word	0x00000000
	.align		4
        /*0024*/ 	.word	0xfffffffc


//--------------------- .nv.constant4             --------------------------
	.section	.nv.constant4,"a",@progbits
	.align	8
	.align		8
.nv.constant4:
        /*0000*/ 	.dword	__assertfail
	.align		8
        /*0008*/ 	.dword	__unnamed_1
	.align		8
        /*0010*/ 	.dword	__unnamed_2
	.align		8
        /*0018*/ 	.dword	_ZN39_INTERNAL_8a356925_4_k_cu_5c6c3cad_31394cuda3std3__45__cpo5beginE
	.align		8
        /*0020*/ 	.dword	_ZN39_INTERNAL_8a356925_4_k_cu_5c6c3cad_31394cuda3std3__45__cpo3endE
	.align		8
        /*0028*/ 	.dword	_ZN39_INTERNAL_8a356925_4_k_cu_5c6c3cad_31394cuda3std3__45__cpo6cbeginE
	.align		8
        /*0030*/ 	.dword	_ZN39_INTERNAL_8a356925_4_k_cu_5c6c3cad_31394cuda3std3__45__cpo4cendE
	.align		8
        /*0038*/ 	.dword	_ZN39_INTERNAL_8a356925_4_k_cu_5c6c3cad_31394cuda3std3__441_GLOBAL__N__8a356925_4_k_cu_5c6c3cad_31396ignoreE
	.align		8
        /*0040*/ 	.dword	_ZN39_INTERNAL_8a356925_4_k_cu_5c6c3cad_31394cuda3std3__419piecewise_constructE
	.align		8
        /*0048*/ 	.dword	_ZN39_INTERNAL_8a356925_4_k_cu_5c6c3cad_31394cuda3std3__48in_placeE
	.align		8
        /*0050*/ 	.dword	_ZN39_INTERNAL_8a356925_4_k_cu_5c6c3cad_31394cuda3std6ranges3__45__cpo4swapE
	.align		8
        /*0058*/ 	.dword	_ZN39_INTERNAL_8a356925_4_k_cu_5c6c3cad_31394cuda3std6ranges3__45__cpo9iter_moveE
	.align		8
        /*0060*/ 	.dword	_ZN39_INTERNAL_8a356925_4_k_cu_5c6c3cad_31394cute7productE
	.align		8
        /*0068*/ 	.dword	_ZN39_INTERNAL_8a356925_4_k_cu_5c6c3cad_31394cute1_E
	.align		8
        /*0070*/ 	.dword	$str$27
	.align		8
        /*0078*/ 	.dword	$str$28
	.align		8
        /*0080*/ 	.dword	$str$29
	.align		8
        /*0088*/ 	.dword	$str$30


//--------------------- .text._ZN7cutlass13device_kernelINS_4conv6kernel13ConvUniversalINS1_16ConvProblemShapeILNS1_8OperatorE0ELi3EEENS1_10collective14CollectiveConvINS1_47MainloopSm100TmaUmmaWarpSpecializedImplicitGemmILS5_0ELi10ELi3ELi1ELi2EN4cute5tupleIJNSA_1CILi2EEENSC_ILi1EEESE_EEEEENSB_IJNSC_ILi256EEENSC_ILi64EEENSB_IJSI_EEEEEENS_10bfloat16_tESL_NSA_8TiledMMAINSA_8MMA_AtomIJNSA_26SM100_MMA_F16BF16_2x1SM_SSISL_SL_fLi256ELi64ELNSA_4UMMA5MajorE0ELSQ_0ELNSP_7ScaleInE0ELSR_0EEEEEENSA_6LayoutINSB_IJSE_SE_SE_EEENSB_IJNSC_ILi0EEESW_SW_EEEEENSB_IJNSA_10UnderscoreESZ_SZ_EEEEENS7_6detail27Sm100ImplicitGemmTileTraitsINSA_25SM100_TMA_2SM_LOAD_IM2COLENSA_14ComposedLayoutINSA_7SwizzleILi3ELi4ELi3EEENSA_18smem_ptr_flag_bitsILi16EEENSU_INSB_IJNSC_ILi8EEESI_EEENSB_IJSI_SE_EEEEEEEvEENS13_INSA_18SM100_TMA_2SM_LOADES1E_vEEEENS_8epilogue10collective18CollectiveEpilogueINS1J_23Sm100TmaWarpSpecializedILi3ELi2ELi32ELb1ELb0EEEJNSB_IJNSC_ILi128EEESI_SJ_EEENSB_IJNSU_IS1O_SE_EENSU_INSC_ILi32EEESE_EEEEESL_NSB_IJNSB_IJllllEEESE_SW_EEESL_S1V_NS1J_6fusion15FusionCallbacksIS1N_NS1W_17LinearCombinationISL_fSL_fLNS_15FloatRoundStyleE2EEES1P_S1T_JEEENSA_5SM1004TMEM4LOAD26SM100_TMEM_LOAD_32dp32b32xENSA_20SM90_TMA_LOAD_IM2COLENS15_INS16_ILi2ELi4ELi3EEES19_NSU_INSB_IJS1A_S1R_EEENSB_IJS1R_SE_EEEEEEENSA_39AutoVectorizingCopyWithAssumedAlignmentILi128EEENSA_21SM90_TMA_STORE_IM2COLES2B_S2D_S2D_EEEvvEEEEvNT_6ParamsE --------------------------
	.section	.text._ZN7cutlass13device_kernelINS_4conv6kernel13ConvUniversalINS1_16ConvProblemShapeILNS1_8OperatorE0ELi3EEENS1_10collective14CollectiveConvINS1_47MainloopSm100TmaUmmaWarpSpecializedImplicitGemmILS5_0ELi10ELi3ELi1ELi2EN4cute5tupleIJNSA_1CILi2EEENSC_ILi1EEESE_EEEEENSB_IJNSC_ILi256EEENSC_ILi64EEENSB_IJSI_EEEEEENS_10bfloat16_tESL_NSA_8TiledMMAINSA_8MMA_AtomIJNSA_26SM100_MMA_F16BF16_2x1SM_SSISL_SL_fLi256ELi64ELNSA_4UMMA5MajorE0ELSQ_0ELNSP_7ScaleInE0ELSR_0EEEEEENSA_6LayoutINSB_IJSE_SE_SE_EEENSB_IJNSC_ILi0EEESW_SW_EEEEENSB_IJNSA_10UnderscoreESZ_SZ_EEEEENS7_6detail27Sm100ImplicitGemmTileTraitsINSA_25SM100_TMA_2SM_LOAD_IM2COLENSA_14ComposedLayoutINSA_7SwizzleILi3ELi4ELi3EEENSA_18smem_ptr_flag_bitsILi16EEENSU_INSB_IJNSC_ILi8EEESI_EEENSB_IJSI_SE_EEEEEEEvEENS13_INSA_18SM100_TMA_2SM_LOADES1E_vEEEENS_8epilogue10collective18CollectiveEpilogueINS1J_23Sm100TmaWarpSpecializedILi3ELi2ELi32ELb1ELb0EEEJNSB_IJNSC_ILi128EEESI_SJ_EEENSB_IJNSU_IS1O_SE_EENSU_INSC_ILi32EEESE_EEEEESL_NSB_IJNSB_IJllllEEESE_SW_EEESL_S1V_NS1J_6fusion15FusionCallbacksIS1N_NS1W_17LinearCombinationISL_fSL_fLNS_15FloatRoundStyleE2EEES1P_S1T_JEEENSA_5SM1004TMEM4LOAD26SM100_TMEM_LOAD_32dp32b32xENSA_20SM90_TMA_LOAD_IM2COLENS15_INS16_ILi2ELi4ELi3EEES19_NSU_INSB_IJS1A_S1R_EEENSB_IJS1R_SE_EEEEEEENSA_39AutoVectorizingCopyWithAssumedAlignmentILi128EEENSA_21SM90_TMA_STORE_IM2COLES2B_S2D_S2D_EEEvvEEEEvNT_6ParamsE,"ax",@progbits
	.align	128
.text._ZN7cutlass13device_kernelINS_4conv6kernel13ConvUniversalINS1_16ConvProblemShapeILNS1_8OperatorE0ELi3EEENS1_10collective14CollectiveConvINS1_47MainloopSm100TmaUmmaWarpSpecializedImplicitGemmILS5_0ELi10ELi3ELi1ELi2EN4cute5tupleIJNSA_1CILi2EEENSC_ILi1EEESE_EEEEENSB_IJNSC_ILi256EEENSC_ILi64EEENSB_IJSI_EEEEEENS_10bfloat16_tESL_NSA_8TiledMMAINSA_8MMA_AtomIJNSA_26SM100_MMA_F16BF16_2x1SM_SSISL_SL_fLi256ELi64ELNSA_4UMMA5MajorE0ELSQ_0ELNSP_7ScaleInE0ELSR_0EEEEEENSA_6LayoutINSB_IJSE_SE_SE_EEENSB_IJNSC_ILi0EEESW_SW_EEEEENSB_IJNSA_10UnderscoreESZ_SZ_EEEEENS7_6detail27Sm100ImplicitGemmTileTraitsINSA_25SM100_TMA_2SM_LOAD_IM2COLENSA_14ComposedLayoutINSA_7SwizzleILi3ELi4ELi3EEENSA_18smem_ptr_flag_bitsILi16EEENSU_INSB_IJNSC_ILi8EEESI_EEENSB_IJSI_SE_EEEEEEEvEENS13_INSA_18SM100_TMA_2SM_LOADES1E_vEEEENS_8epilogue10collective18CollectiveEpilogueINS1J_23Sm100TmaWarpSpecializedILi3ELi2ELi32ELb1ELb0EEEJNSB_IJNSC_ILi128EEESI_SJ_EEENSB_IJNSU_IS1O_SE_EENSU_INSC_ILi32EEESE_EEEEESL_NSB_IJNSB_IJllllEEESE_SW_EEESL_S1V_NS1J_6fusion15FusionCallbacksIS1N_NS1W_17LinearCombinationISL_fSL_fLNS_15FloatRoundStyleE2EEES1P_S1T_JEEENSA_5SM1004TMEM4LOAD26SM100_TMEM_LOAD_32dp32b32xENSA_20SM90_TMA_LOAD_IM2COLENS15_INS16_ILi2ELi4ELi3EEES19_NSU_INSB_IJS1A_S1R_EEENSB_IJS1R_SE_EEEEEEENSA_39AutoVectorizingCopyWithAssumedAlignmentILi128EEENSA_21SM90_TMA_STORE_IM2COLES2B_S2D_S2D_EEEvvEEEEvNT_6ParamsE:
        .type           _ZN7cutlass13device_kernelINS_4conv6kernel13ConvUniversalINS1_16ConvProblemShapeILNS1_8OperatorE0ELi3EEENS1_10collective14CollectiveConvINS1_47MainloopSm100TmaUmmaWarpSpecializedImplicitGemmILS5_0ELi10ELi3ELi1ELi2EN4cute5tupleIJNSA_1CILi2EEENSC_ILi1EEESE_EEEEENSB_IJNSC_ILi256EEENSC_ILi64EEENSB_IJSI_EEEEEENS_10bfloat16_tESL_NSA_8TiledMMAINSA_8MMA_AtomIJNSA_26SM100_MMA_F16BF16_2x1SM_SSISL_SL_fLi256ELi64ELNSA_4UMMA5MajorE0ELSQ_0ELNSP_7ScaleInE0ELSR_0EEEEEENSA_6LayoutINSB_IJSE_SE_SE_EEENSB_IJNSC_ILi0EEESW_SW_EEEEENSB_IJNSA_10UnderscoreESZ_SZ_EEEEENS7_6detail27Sm100ImplicitGemmTileTraitsINSA_25SM100_TMA_2SM_LOAD_IM2COLENSA_14ComposedLayoutINSA_7SwizzleILi3ELi4ELi3EEENSA_18smem_ptr_flag_bitsILi16EEENSU_INSB_IJNSC_ILi8EEESI_EEENSB_IJSI_SE_EEEEEEEvEENS13_INSA_18SM100_TMA_2SM_LOADES1E_vEEEENS_8epilogue10collective18CollectiveEpilogueINS1J_23Sm100TmaWarpSpecializedILi3ELi2ELi32ELb1ELb0EEEJNSB_IJNSC_ILi128EEESI_SJ_EEENSB_IJNSU_IS1O_SE_EENSU_INSC_ILi32EEESE_EEEEESL_NSB_IJNSB_IJllllEEESE_SW_EEESL_S1V_NS1J_6fusion15FusionCallbacksIS1N_NS1W_17LinearCombinationISL_fSL_fLNS_15FloatRoundStyleE2EEES1P_S1T_JEEENSA_5SM1004TMEM4LOAD26SM100_TMEM_LOAD_32dp32b32xENSA_20SM90_TMA_LOAD_IM2COLENS15_INS16_ILi2ELi4ELi3EEES19_NSU_INSB_IJS1A_S1R_EEENSB_IJS1R_SE_EEEEEEENSA_39AutoVectorizingCopyWithAssumedAlignmentILi128EEENSA_21SM90_TMA_STORE_IM2COLES2B_S2D_S2D_EEEvvEEEEvNT_6ParamsE,@function
        .size           _ZN7cutlass13device_kernelINS_4conv6kernel13ConvUniversalINS1_16ConvProblemShapeILNS1_8OperatorE0ELi3EEENS1_10collective14CollectiveConvINS1_47MainloopSm100TmaUmmaWarpSpecializedImplicitGemmILS5_0ELi10ELi3ELi1ELi2EN4cute5tupleIJNSA_1CILi2EEENSC_ILi1EEESE_EEEEENSB_IJNSC_ILi256EEENSC_ILi64EEENSB_IJSI_EEEEEENS_10bfloat16_tESL_NSA_8TiledMMAINSA_8MMA_AtomIJNSA_26SM100_MMA_F16BF16_2x1SM_SSISL_SL_fLi256ELi64ELNSA_4UMMA5MajorE0ELSQ_0ELNSP_7ScaleInE0ELSR_0EEEEEENSA_6LayoutINSB_IJSE_SE_SE_EEENSB_IJNSC_ILi0EEESW_SW_EEEEENSB_IJNSA_10UnderscoreESZ_SZ_EEEEENS7_6detail27Sm100ImplicitGemmTileTraitsINSA_25SM100_TMA_2SM_LOAD_IM2COLENSA_14ComposedLayoutINSA_7SwizzleILi3ELi4ELi3EEENSA_18smem_ptr_flag_bitsILi16EEENSU_INSB_IJNSC_ILi8EEESI_EEENSB_IJSI_SE_EEEEEEEvEENS13_INSA_18SM100_TMA_2SM_LOADES1E_vEEEENS_8epilogue10collective18CollectiveEpilogueINS1J_23Sm100TmaWarpSpecializedILi3ELi2ELi32ELb1ELb0EEEJNSB_IJNSC_ILi128EEESI_SJ_EEENSB_IJNSU_IS1O_SE_EENSU_INSC_ILi32EEESE_EEEEESL_NSB_IJNSB_IJllllEEESE_SW_EEESL_S1V_NS1J_6fusion15FusionCallbacksIS1N_NS1W_17LinearCombinationISL_fSL_fLNS_15FloatRoundStyleE2EEES1P_S1T_JEEENSA_5SM1004TMEM4LOAD26SM100_TMEM_LOAD_32dp32b32xENSA_20SM90_TMA_LOAD_IM2COLENS15_INS16_ILi2ELi4ELi3EEES19_NSU_INSB_IJS1A_S1R_EEENSB_IJS1R_SE_EEEEEEENSA_39AutoVectorizingCopyWithAssumedAlignmentILi128EEENSA_21SM90_TMA_STORE_IM2COLES2B_S2D_S2D_EEEvvEEEEvNT_6ParamsE,(.L_x_184 - _ZN7cutlass13device_kernelINS_4conv6kernel13ConvUniversalINS1_16ConvProblemShapeILNS1_8OperatorE0ELi3EEENS1_10collective14CollectiveConvINS1_47MainloopSm100TmaUmmaWarpSpecializedImplicitGemmILS5_0ELi10ELi3ELi1ELi2EN4cute5tupleIJNSA_1CILi2EEENSC_ILi1EEESE_EEEEENSB_IJNSC_ILi256EEENSC_ILi64EEENSB_IJSI_EEEEEENS_10bfloat16_tESL_NSA_8TiledMMAINSA_8MMA_AtomIJNSA_26SM100_MMA_F16BF16_2x1SM_SSISL_SL_fLi256ELi64ELNSA_4UMMA5MajorE0ELSQ_0ELNSP_7ScaleInE0ELSR_0EEEEEENSA_6LayoutINSB_IJSE_SE_SE_EEENSB_IJNSC_ILi0EEESW_SW_EEEEENSB_IJNSA_10UnderscoreESZ_SZ_EEEEENS7_6detail27Sm100ImplicitGemmTileTraitsINSA_25SM100_TMA_2SM_LOAD_IM2COLENSA_14ComposedLayoutINSA_7SwizzleILi3ELi4ELi3EEENSA_18smem_ptr_flag_bitsILi16EEENSU_INSB_IJNSC_ILi8EEESI_EEENSB_IJSI_SE_EEEEEEEvEENS13_INSA_18SM100_TMA_2SM_LOADES1E_vEEEENS_8epilogue10collective18CollectiveEpilogueINS1J_23Sm100TmaWarpSpecializedILi3ELi2ELi32ELb1ELb0EEEJNSB_IJNSC_ILi128EEESI_SJ_EEENSB_IJNSU_IS1O_SE_EENSU_INSC_ILi32EEESE_EEEEESL_NSB_IJNSB_IJllllEEESE_SW_EEESL_S1V_NS1J_6fusion15FusionCallbacksIS1N_NS1W_17LinearCombinationISL_fSL_fLNS_15FloatRoundStyleE2EEES1P_S1T_JEEENSA_5SM1004TMEM4LOAD26SM100_TMEM_LOAD_32dp32b32xENSA_20SM90_TMA_LOAD_IM2COLENS15_INS16_ILi2ELi4ELi3EEES19_NSU_INSB_IJS1A_S1R_EEENSB_IJS1R_SE_EEEEEEENSA_39AutoVectorizingCopyWithAssumedAlignmentILi128EEENSA_21SM90_TMA_STORE_IM2COLES2B_S2D_S2D_EEEvvEEEEvNT_6ParamsE)
        .other          _ZN7cutlass13device_kernelINS_4conv6kernel13ConvUniversalINS1_16ConvProblemShapeILNS1_8OperatorE0ELi3EEENS1_10collective14CollectiveConvINS1_47MainloopSm100TmaUmmaWarpSpecializedImplicitGemmILS5_0ELi10ELi3ELi1ELi2EN4cute5tupleIJNSA_1CILi2EEENSC_ILi1EEESE_EEEEENSB_IJNSC_ILi256EEENSC_ILi64EEENSB_IJSI_EEEEEENS_10bfloat16_tESL_NSA_8TiledMMAINSA_8MMA_AtomIJNSA_26SM100_MMA_F16BF16_2x1SM_SSISL_SL_fLi256ELi64ELNSA_4UMMA5MajorE0ELSQ_0ELNSP_7ScaleInE0ELSR_0EEEEEENSA_6LayoutINSB_IJSE_SE_SE_EEENSB_IJNSC_ILi0EEESW_SW_EEEEENSB_IJNSA_10UnderscoreESZ_SZ_EEEEENS7_6detail27Sm100ImplicitGemmTileTraitsINSA_25SM100_TMA_2SM_LOAD_IM2COLENSA_14ComposedLayoutINSA_7SwizzleILi3ELi4ELi3EEENSA_18smem_ptr_flag_bitsILi16EEENSU_INSB_IJNSC_ILi8EEESI_EEENSB_IJSI_SE_EEEEEEEvEENS13_INSA_18SM100_TMA_2SM_LOADES1E_vEEEENS_8epilogue10collective18CollectiveEpilogueINS1J_23Sm100TmaWarpSpecializedILi3ELi2ELi32ELb1ELb0EEEJNSB_IJNSC_ILi128EEESI_SJ_EEENSB_IJNSU_IS1O_SE_EENSU_INSC_ILi32EEESE_EEEEESL_NSB_IJNSB_IJllllEEESE_SW_EEESL_S1V_NS1J_6fusion15FusionCallbacksIS1N_NS1W_17LinearCombinationISL_fSL_fLNS_15FloatRoundStyleE2EEES1P_S1T_JEEENSA_5SM1004TMEM4LOAD26SM100_TMEM_LOAD_32dp32b32xENSA_20SM90_TMA_LOAD_IM2COLENS15_INS16_ILi2ELi4ELi3EEES19_NSU_INSB_IJS1A_S1R_EEENSB_IJS1R_SE_EEEEEEENSA_39AutoVectorizingCopyWithAssumedAlignmentILi128EEENSA_21SM90_TMA_STORE_IM2COLES2B_S2D_S2D_EEEvvEEEEvNT_6ParamsE,@"STO_CUDA_ENTRY STV_DEFAULT"
_ZN7cutlass13device_kernelINS_4conv6kernel13ConvUniversalINS1_16ConvProblemShapeILNS1_8OperatorE0ELi3EEENS1_10collective14CollectiveConvINS1_47MainloopSm100TmaUmmaWarpSpecializedImplicitGemmILS5_0ELi10ELi3ELi1ELi2EN4cute5tupleIJNSA_1CILi2EEENSC_ILi1EEESE_EEEEENSB_IJNSC_ILi256EEENSC_ILi64EEENSB_IJSI_EEEEEENS_10bfloat16_tESL_NSA_8TiledMMAINSA_8MMA_AtomIJNSA_26SM100_MMA_F16BF16_2x1SM_SSISL_SL_fLi256ELi64ELNSA_4UMMA5MajorE0ELSQ_0ELNSP_7ScaleInE0ELSR_0EEEEEENSA_6LayoutINSB_IJSE_SE_SE_EEENSB_IJNSC_ILi0EEESW_SW_EEEEENSB_IJNSA_10UnderscoreESZ_SZ_EEEEENS7_6detail27Sm100ImplicitGemmTileTraitsINSA_25SM100_TMA_2SM_LOAD_IM2COLENSA_14ComposedLayoutINSA_7SwizzleILi3ELi4ELi3EEENSA_18smem_ptr_flag_bitsILi16EEENSU_INSB_IJNSC_ILi8EEESI_EEENSB_IJSI_SE_EEEEEEEvEENS13_INSA_18SM100_TMA_2SM_LOADES1E_vEEEENS_8epilogue10collective18CollectiveEpilogueINS1J_23Sm100TmaWarpSpecializedILi3ELi2ELi32ELb1ELb0EEEJNSB_IJNSC_ILi128EEESI_SJ_EEENSB_IJNSU_IS1O_SE_EENSU_INSC_ILi32EEESE_EEEEESL_NSB_IJNSB_IJllllEEESE_SW_EEESL_S1V_NS1J_6fusion15FusionCallbacksIS1N_NS1W_17LinearCombinationISL_fSL_fLNS_15FloatRoundStyleE2EEES1P_S1T_JEEENSA_5SM1004TMEM4LOAD26SM100_TMEM_LOAD_32dp32b32xENSA_20SM90_TMA_LOAD_IM2COLENS15_INS16_ILi2ELi4ELi3EEES19_NSU_INSB_IJS1A_S1R_EEENSB_IJS1R_SE_EEEEEEENSA_39AutoVectorizingCopyWithAssumedAlignmentILi128EEENSA_21SM90_TMA_STORE_IM2COLES2B_S2D_S2D_EEEvvEEEEvNT_6ParamsE:
[----:B------:R-:W1:Y:S01]  /*0000*/  LDC R1, c[0x0][0x37c] ;  /* 0x0000df00ff017b82 */ /* 0x000e620000000800 */
[----:B------:R-:W2:Y:S01]  /*0010*/  S2R R95, SR_TID.X ;  /* 0x00000000005f7919 */ /* 0x000ea20000002100 */
[----:B------:R-:W3:Y:S06]  /*0020*/  LDCU.64 UR8, c[0x0][0x990] ;  /* 0x00013200ff0877ac */ /* 0x000eec0008000a00 */
[----:B------:R-:W4:Y:S01]  /*0030*/  S2UR UR4, SR_CgaCtaId ;  /* 0x00000000000479c3 */ /* 0x000f220000008800 */
[----:B-1----:R-:W-:Y:S01]  /*0040*/  VIADD R1, R1, 0xfffffff8 ;  /* 0xfffffff801017836 */ /* 0x002fe20000000000 */
[----:B------:R-:W-:-:S02]  /*0050*/  PRMT R87, RZ, 0x7610, R87 ;  /* 0x00007610ff577816 */ /* 0x000fc40000000057 */
[----:B------:R-:W-:Y:S02]  /*0060*/  ELECT P1, URZ, PT ;  /* 0x0000000000ff782f */ /* 0x000fe40003820000 */
[----:B------:R-:W-:Y:S01]  /*0070*/  R2UR UR49, R1 ;  /* 0x00000000013172ca */ /* 0x000fe200000e0000 */
[----:B---3--:R-:W-:-:S04]  /*0080*/  UISETP.NE.U32.AND UP0, UPT, UR8, URZ, UPT ;  /* 0x000000ff0800728c */ /* 0x008fc8000bf05070 */
[----:B------:R-:W-:Y:S02]  /*0090*/  UISETP.NE.AND.EX UP0, UPT, UR9, URZ, UPT, UP0 ;  /* 0x000000ff0900728c */ /* 0x000fe4000bf05300 */
[----:B----4-:R-:W-:Y:S02]  /*00a0*/  ULOP3.LUT UR40, UR4, 0x1, URZ, 0xc0, !UPT ;  /* 0x0000000104287892 */ /* 0x010fe4000f8ec0ff */
[----:B------:R-:W-:Y:S01]  /*00b0*/  ULOP3.LUT UR37, UR4, 0x1, URZ, 0x3c, !UPT ;  /* 0x0000000104257892 */ /* 0x000fe2000f8e3cff */
[----:B--2---:R-:W-:-:S05]  /*00c0*/  SHF.R.U32.HI R88, RZ, 0x5, R95 ;  /* 0x00000005ff587819 */ /* 0x004fca000001165f */
[----:B------:R-:W1:Y:S02]  /*00d0*/  SHFL.IDX PT, R0, R88, RZ, 0x1f ;  /* 0x00001fff58007589 */ /* 0x000e6400000e0000 */
[----:B-1----:R-:W-:Y:S01]  /*00e0*/  R2UR UR18, R0 ;  /* 0x00000000001272ca */ /* 0x002fe200000e0000 */
[----:B------:R-:W-:-:S14]  /*00f0*/  BRA.U UP0, `(.L_x_0) ;  /* 0x0000000100307547 */ /* 0x000fdc000b800000 */
[----:B------:R-:W1:Y:S02]  /*0100*/  LDCU.64 UR4, c[0x0][0x988] ;  /* 0x00013100ff0477ac */ /* 0x000e640008000a00 */
[----:B-1----:R-:W-:-:S04]  /*0110*/  UISETP.NE.U32.AND UP0, UPT, UR4, URZ, UPT ;  /* 0x000000ff0400728c */ /* 0x002fc8000bf05070 */
[----:B------:R-:W-:-:S09]  /*0120*/  UISETP.NE.AND.EX UP0, UPT, UR5, URZ, UPT, UP0 ;  /* 0x000000ff0500728c */ /* 0x000fd2000bf05300 */
[----:B------:R-:W-:Y:S05]  /*0130*/  BRA.U !UP0, `(.L_x_1) ;  /* 0x0000000108147547 */ /* 0x000fea000b800000 */
[----:B------:R-:W1:Y:S01]  /*0140*/  LDC.64 R2, c[0x0][0x988] ;  /* 0x00026200ff027b82 */ /* 0x000e620000000a00 */
[----:B------:R-:W1:Y:S02]  /*0150*/  LDCU.64 UR4, c[0x0][0x358] ;  /* 0x00006b00ff0477ac */ /* 0x000e640008000a00 */
[----:B-1----:R1:W5:Y:S01]  /*0160*/  LDG.E R41, desc[UR4][R2.64] ;  /* 0x0000000402297981 */ /* 0x002362000c1e1900 */
[----:B------:R-:W-:Y:S01]  /*0170*/  HFMA2 R87, -RZ, RZ, 0, 5.9604644775390625e-08 ;  /* 0x00000001ff577431 */ /* 0x000fe200000001ff */
[----:B------:R-:W-:Y:S05]  /*0180*/  BRA `(.L_x_0) ;  /* 0x00000000000c7947 */ /* 0x000fea0003800000 */
.L_x_1:
[----:B------:R-:W1:Y:S01]  /*0190*/  LDCU UR4, c[0x0][0x980] ;  /* 0x00013000ff0477ac */ /* 0x000e620008000800 */
[----:B------:R-:W-:Y:S01]  /*01a0*/  HFMA2 R87, -RZ, RZ, 0, 5.9604644775390625e-08 ;  /* 0x00000001ff577431 */ /* 0x000fe200000001ff */
[----:B-1----:R-:W-:-:S07]  /*01b0*/  MOV R41, UR4 ;  /* 0x0000000400297c02 */ /* 0x002fce0008000f00 */
.L_x_0:
[----:B------:R-:W2:Y:S02]  /*01c0*/  LDCU.64 UR4, c[0x0][0x9b0] ;  /* 0x00013600ff0477ac */ /* 0x000ea40008000a00 */
[----:B--2---:R-:W-:-:S04]  /*01d0*/  UISETP.NE.U32.AND UP0, UPT, UR4, URZ, UPT ;  /* 0x000000ff0400728c */ /* 0x004fc8000bf05070 */
[----:B------:R-:W-:-:S09]  /*01e0*/  UISETP.NE.AND.EX UP0, UPT, UR5, URZ, UPT, UP0 ;  /* 0x000000ff0500728c */ /* 0x000fd2000bf05300 */
[----:B------:R-:W-:Y:S05]  /*01f0*/  BRA.U UP0, `(.L_x_2) ;  /* 0x0000000100287547 */ /* 0x000fea000b800000 */
[----:B------:R-:W2:Y:S02]  /*0200*/  LDCU.64 UR4, c[0x0][0x9a8] ;  /* 0x00013500ff0477ac */ /* 0x000ea40008000a00 */
[----:B--2---:R-:W-:-:S04]  /*0210*/  UISETP.NE.U32.AND UP0, UPT, UR4, URZ, UPT ;  /* 0x000000ff0400728c */ /* 0x004fc8000bf05070 */
[----:B------:R-:W-:-:S09]  /*0220*/  UISETP.NE.AND.EX UP0, UPT, UR5, URZ, UPT, UP0 ;  /* 0x000000ff0500728c */ /* 0x000fd2000bf05300 */
[----:B------:R-:W-:Y:S05]  /*0230*/  BRA.U !UP0, `(.L_x_3) ;  /* 0x0000000108107547 */ /* 0x000fea000b800000 */
[----:B------:R-:W2:Y:S01]  /*0240*/  LDC.64 R38, c[0x0][0x9a8] ;  /* 0x00026a00ff267b82 */ /* 0x000ea20000000a00 */
[----:B------:R-:W2:Y:S02]  /*0250*/  LDCU.64 UR4, c[0x0][0x358] ;  /* 0x00006b00ff0477ac */ /* 0x000ea40008000a00 */
[----:B--2---:R2:W5:Y:S01]  /*0260*/  LDG.E R38, desc[UR4][R38.64] ;  /* 0x0000000426267981 */ /* 0x004562000c1e1900 */
[----:B------:R-:W-:Y:S05]  /*0270*/  BRA `(.L_x_2) ;  /* 0x0000000000087947 */ /* 0x000fea0003800000 */
.L_x_3:
[----:B------:R-:W2:Y:S02]  /*0280*/  LDCU UR4, c[0x0][0x9a0] ;  /* 0x00013400ff0477ac */ /* 0x000ea40008000800 */
[----:B--2---:R-:W-:Y:S02]  /*0290*/  MOV R38, UR4 ;  /* 0x0000000400267c02 */ /* 0x004fe40008000f00 */
.L_x_2:
[----:B------:R-:W-:Y:S01]  /*02a0*/  IMAD.U32 R0, RZ, RZ, UR18 ;  /* 0x00000012ff007e24 */ /* 0x000fe2000f8e00ff */
[----:B------:R-:W-:Y:S04]  /*02b0*/  BSSY.RECONVERGENT B0, `(.L_x_4) ;  /* 0x000000c000007945 */ /* 0x000fe80003800200 */
[C---:B------:R-:W-:Y:S02]  /*02c0*/  ISETP.NE.OR P2, PT, R0.reuse, 0x1, !P1 ;  /* 0x000000010000780c */ /* 0x040fe40004f45670 */
[----:B------:R-:W-:-:S11]  /*02d0*/  ISETP.NE.OR P0, PT, R0, 0x3, !P1 ;  /* 0x000000030000780c */ /* 0x000fd60004f05670 */
[----:B------:R-:W-:Y:S05]  /*02e0*/  @P2 BRA `(.L_x_5) ;  /* 0x0000000000202947 */ /* 0x000fea0003800000 */
[----:B------:R-:W3:Y:S02]  /*02f0*/  LDCU.64 UR4, c[0x0][0x348] ;  /* 0x00006900ff0477ac */ /* 0x000ee40008000a00 */
[----:B---3--:R-:W-:Y:S02]  /*0300*/  UIADD3 UR6, UP1, UPT, UR4, 0x80, URZ ;  /* 0x0000008004067890 */ /* 0x008fe4000ff3e0ff */
[----:B------:R-:W-:Y:S02]  /*0310*/  UIADD3 UR4, UP0, UPT, UR4, 0x200, URZ ;  /* 0x0000020004047890 */ /* 0x000fe4000ff1e0ff */
[----:B------:R-:W-:Y:S02]  /*0320*/  UIADD3.X UR7, UPT, UPT, URZ, UR5, URZ, UP1, !UPT ;  /* 0x00000005ff077290 */ /* 0x000fe40008ffe4ff */
[----:B------:R-:W-:-:S07]  /*0330*/  UIADD3.X UR5, UPT, UPT, URZ, UR5, URZ, UP0, !UPT ;  /* 0x00000005ff057290 */ /* 0x000fce00087fe4ff */
[----:B------:R3:W-:Y:S02]  /*0340*/  UTMACCTL.PF [UR6] ;  /* 0x00000000060079b9 */ /* 0x0007e40008040000 */
[----:B------:R3:W-:Y:S02]  /*0350*/  UTMACCTL.PF [UR4] ;  /* 0x00000000040079b9 */ /* 0x0007e40008040000 */
[----:B---3--:R-:W-:Y:S01]  /*0360*/  NOP ;  /* 0x0000000000007918 */ /* 0x008fe20000000000 */
.L_x_5:
[----:B------:R-:W-:Y:S05]  /*0370*/  BSYNC.RECONVERGENT B0 ;  /* 0x0000000000007941 */ /* 0x000fea0003800200 */
.L_x_4:
[----:B------:R-:W-:Y:S04]  /*0380*/  BSSY.RECONVERGENT B0, `(.L_x_6) ;  /* 0x000000a000007945 */ /* 0x000fe80003800200 */
        /* <DEDUP_REMOVED lines=9> */
.L_x_7:
[----:B------:R-:W-:Y:S05]  /*0420*/  BSYNC.RECONVERGENT B0 ;  /* 0x0000000000007941 */ /* 0x000fea0003800200 */
.L_x_6:
[----:B------:R-:W3:Y:S01]  /*0430*/  LDCU.64 UR4, c[0x0][0x988] ;  /* 0x00013100ff0477ac */ /* 0x000ee20008000a00 */
[----:B------:R-:W-:Y:S02]  /*0440*/  UISETP.EQ.U32.AND UP2, UPT, UR8, URZ, UPT ;  /* 0x000000ff0800728c */ /* 0x000fe4000bf42070 */
[----:B------:R-:W-:Y:S02]  /*0450*/  UPLOP3.LUT UP3, UPT, UPT, UPT, UPT, 0x80, 0x8 ;  /* 0x000000000008789c */ /* 0x000fe40003f6f070 */
[----:B---3--:R-:W-:-:S04]  /*0460*/  UISETP.NE.U32.AND UP0, UPT, UR4, URZ, UPT ;  /* 0x000000ff0400728c */ /* 0x008fc8000bf05070 */
[----:B------:R-:W-:-:S04]  /*0470*/  UISETP.NE.AND.EX UP1, UPT, UR5, URZ, UPT, UP0 ;  /* 0x000000ff0500728c */ /* 0x000fc8000bf25300 */
[----:B------:R-:W-:-:S04]  /*0480*/  UISETP.EQ.OR.EX UP4, UPT, UR9, URZ, !UP1, UP2 ;  /* 0x000000ff0900728c */ /* 0x000fc8000cf82720 */
[----:B------:R-:W-:-:S06]  /*0490*/  UP2UR UR4, UPR, URZ, 0x10 ;  /* 0x00000010ff047883 */ /* 0x000fcc0008000000 */
[----:B------:R-:W-:Y:S01]  /*04a0*/  MOV R94, UR4 ;  /* 0x00000004005e7c02 */ /* 0x000fe20008000f00 */
[----:B------:R-:W-:Y:S06]  /*04b0*/  BRA.U !UP4, `(.L_x_8) ;  /* 0x000000010c207547 */ /* 0x000fec000b800000 */
[----:B------:R-:W-:Y:S01]  /*04c0*/  UISETP.NE.U32.AND UP2, UPT, UR8, URZ, UPT ;  /* 0x000000ff0800728c */ /* 0x000fe2000bf45070 */
[----:B-----5:R-:W-:Y:S01]  /*04d0*/  FSETP.NEU.AND P0, PT, R41, RZ, PT ;  /* 0x000000ff2900720b */ /* 0x020fe20003f0d000 */
[----:B------:R-:W-:Y:S02]  /*04e0*/  USEL UR4, URZ, 0xffffffff, UP1 ;  /* 0xffffffffff047887 */ /* 0x000fe40008800000 */
[----:B------:R-:W-:-:S10]  /*04f0*/  UISETP.NE.AND.EX UP2, UPT, UR9, URZ, UPT, UP2 ;  /* 0x000000ff0900728c */ /* 0x000fd4000bf45320 */
[----:B------:R-:W-:Y:S01]  /*0500*/  VOTEU.ANY UP0, P0 ;  /* 0x0000000000ff7886 */ /* 0x000fe20000000100 */
[----:B------:R-:W-:-:S04]  /*0510*/  @!UP2 USEL UR4, URZ, 0xffffffff, UP0 ;  /* 0xffffffffff04a887 */ /* 0x000fc80008000000 */
[----:B------:R-:W-:-:S04]  /*0520*/  ULOP3.LUT UR4, UR4, 0x1, URZ, 0xc0, !UPT ;  /* 0x0000000104047892 */ /* 0x000fc8000f8ec0ff */
[----:B------:R-:W-:-:S11]  /*0530*/  UISETP.NE.U32.AND UP3, UPT, UR4, 0x1, UPT ;  /* 0x000000010400788c */ /* 0x000fd6000bf65070 */
.L_x_8:
[----:B------:R-:W3:Y:S01]  /*0540*/  SHFL.IDX PT, R0, R88, RZ, 0x1f ;  /* 0x00001fff58007589 */ /* 0x000ee200000e0000 */
[----:B------:R-:W-:Y:S02]  /*0550*/  UISETP.NE.AND UP5, UPT, UR18, 0x2, UPT ;  /* 0x000000021200788c */ /* 0x000fe4000bfa5270 */
[----:B------:R-:W-:Y:S02]  /*0560*/  UISETP.NE.AND UP0, UPT, UR18, 0x2, UPT ;  /* 0x000000021200788c */ /* 0x000fe4000bf05270 */
[----:B------:R-:W-:Y:S02]  /*0570*/  UISETP.NE.OR UP2, UPT, UR40, URZ, UP5 ;  /* 0x000000ff2800728c */ /* 0x000fe4000af45670 */
[----:B------:R-:W-:-:S04]  /*0580*/  USEL UR38, URZ, 0x1, UP0 ;  /* 0x00000001ff267887 */ /* 0x000fc80008000000 */
[----:B------:R-:W-:Y:S02]  /*0590*/  PLOP3.LUT P3, PT, P1, PT, UP2, 0xae, 0xea ;  /* 0x0000000000ea781c */ /* 0x000fe40000f6f52e */
[----:B---3--:R-:W-:-:S13]  /*05a0*/  ISETP.NE.AND P0, PT, R0, RZ, PT ;  /* 0x000000ff0000720c */ /* 0x008fda0003f05270 */
[----:B------:R-:W-:Y:S05]  /*05b0*/  @P0 BRA `(.L_x_9) ;  /* 0x0000000000840947 */ /* 0x000fea0003800000 */
[----:B------:R-:W-:Y:S01]  /*05c0*/  ELECT P0, URZ, PT ;  /* 0x0000000000ff782f */ /* 0x000fe20003800000 */
[----:B------:R-:W-:-:S12]  /*05d0*/  BSSY.RECONVERGENT B0, `(.L_x_9) ;  /* 0x000001f000007945 */ /* 0x000fd80003800200 */
[----:B------:R-:W-:Y:S05]  /*05e0*/  @!P0 BRA `(.L_x_10) ;  /* 0x0000000000748947 */ /* 0x000fea0003800000 */
[----:B------:R-:W3:Y:S01]  /*05f0*/  S2UR UR5, SR_CgaCtaId ;  /* 0x00000000000579c3 */ /* 0x000ee20000008800 */
[----:B------:R-:W-:Y:S01]  /*0600*/  UMOV UR4, 0x400 ;  /* 0x0000040000047882 */ /* 0x000fe20000000000 */
[----:B------:R-:W-:Y:S02]  /*0610*/  UMOV UR6, 0x1 ;  /* 0x0000000100067882 */ /* 0x000fe40000000000 */
[----:B------:R-:W-:-:S04]  /*0620*/  UIADD3 UR6, UPT, UPT, -UR6, 0x100000, URZ ;  /* 0x0010000006067890 */ /* 0x000fc8000fffe1ff */
[----:B------:R-:W-:Y:S02]  /*0630*/  USHF.L.U32 UR7, UR6, 0xb, URZ ;  /* 0x0000000b06077899 */ /* 0x000fe400080006ff */
[----:B------:R-:W-:Y:S02]  /*0640*/  USHF.L.U32 UR6, UR6, 0x1, URZ ;  /* 0x0000000106067899 */ /* 0x000fe400080006ff */
[----:B---3--:R-:W-:Y:S01]  /*0650*/  ULEA UR4, UR5, UR4, 0x18 ;  /* 0x0000000405047291 */ /* 0x008fe2000f8ec0ff */
[----:B------:R-:W3:Y:S11]  /*0660*/  FENCE.VIEW.ASYNC.S ;  /* 0x00000000000073c6 */ /* 0x000ef60000000000 */
[----:B---3--:R3:W4:Y:S01]  /*0670*/  SYNCS.EXCH.64 URZ, [UR4], UR6 ;  /* 0x0000000604ff75b2 */ /* 0x0087220008000100 */
[----:B------:R3:W1:Y:S01]  /*0680*/  SYNCS.EXCH.64 URZ, [UR4+0x50], UR6 ;  /* 0x0000500604ff75b2 */ /* 0x0006620008000100 */
        /* <DEDUP_REMOVED lines=17> */
[----:B------:R3:W1:Y:S02]  /*07a0*/  SYNCS.EXCH.64 URZ, [UR4+0x98], UR6 ;  /* 0x0000980604ff75b2 */ /* 0x0006640008000100 */
[----:B---3--:R-:W-:Y:S01]  /*07b0*/  NOP ;  /* 0x0000000000007918 */ /* 0x008fe20000000000 */
.L_x_10:
[----:B------:R-:W-:Y:S05]  /*07c0*/  BSYNC.RECONVERGENT B0 ;  /* 0x0000000000007941 */ /* 0x000fea0003800200 */
.L_x_9:
[----:B------:R-:W3:Y:S01]  /*07d0*/  SHFL.IDX PT, R0, R88, RZ, 0x1f ;  /* 0x00001fff58007589 */ /* 0x000ee200000e0000 */
[----:B------:R-:W-:Y:S01]  /*07e0*/  NOP ;  /* 0x0000000000007918 */ /* 0x000fe20000000000 */
[----:B---3--:R-:W-:-:S13]  /*07f0*/  ISETP.NE.AND P0, PT, R0, 0x1, PT ;  /* 0x000000010000780c */ /* 0x008fda0003f05270 */
[----:B------:R-:W-:Y:S05]  /*0800*/  @P0 BRA `(.L_x_11) ;  /* 0x0000000000500947 */ /* 0x000fea0003800000 */
[----:B------:R-:W3:Y:S01]  /*0810*/  S2UR UR5, SR_CgaCtaId ;  /* 0x00000000000579c3 */ /* 0x000ee20000008800 */
[----:B------:R-:W-:Y:S01]  /*0820*/  UMOV UR4, 0x400 ;  /* 0x0000040000047882 */ /* 0x000fe20000000000 */
[----:B------:R-:W-:Y:S01]  /*0830*/  UMOV UR8, 0x20 ;  /* 0x0000002000087882 */ /* 0x000fe20000000000 */
[----:B------:R-:W-:Y:S01]  /*0840*/  UMOV UR6, 0x80 ;  /* 0x0000008000067882 */ /* 0x000fe20000000000 */
[----:B------:R-:W-:-:S04]  /*0850*/  UIADD3 UR8, UPT, UPT, -UR8, 0x100000, URZ ;  /* 0x0010000008087890 */ /* 0x000fc8000fffe1ff */
[----:B------:R-:W-:Y:S02]  /*0860*/  USHF.L.U32 UR9, UR8, 0xb, URZ ;  /* 0x0000000b08097899 */ /* 0x000fe400080006ff */
[----:B------:R-:W-:Y:S02]  /*0870*/  USHF.L.U32 UR8, UR8, 0x1, URZ ;  /* 0x0000000108087899 */ /* 0x000fe400080006ff */
[----:B------:R-:W-:-:S04]  /*0880*/  UIADD3 UR6, UPT, UPT, -UR6, 0x100000, URZ ;  /* 0x0010000006067890 */ /* 0x000fc8000fffe1ff */
[----:B------:R-:W-:Y:S02]  /*0890*/  USHF.L.U32 UR7, UR6, 0xb, URZ ;  /* 0x0000000b06077899 */ /* 0x000fe400080006ff */
[----:B------:R-:W-:Y:S01]  /*08a0*/  USHF.L.U32 UR6, UR6, 0x1, URZ ;  /* 0x0000000106067899 */ /* 0x000fe200080006ff */
[----:B------:R-:W-:Y:S01]  /*08b0*/  ELECT P0, URZ, PT ;  /* 0x0000000000ff782f */ /* 0x000fe20003800000 */
[----:B---3--:R-:W-:Y:S01]  /*08c0*/  ULEA UR4, UR5, UR4, 0x18 ;  /* 0x0000000405047291 */ /* 0x008fe2000f8ec0ff */
[----:B------:R-:W3:Y:S11]  /*08d0*/  FENCE.VIEW.ASYNC.S ;  /* 0x00000000000073c6 */ /* 0x000ef60000000000 */
[----:B---3--:R3:W1:Y:S01]  /*08e0*/  SYNCS.EXCH.64 URZ, [UR4+0xa0], UR8 ;  /* 0x0000a00804ff75b2 */ /* 0x0086620008000100 */
[----:B------:R3:W1:Y:S01]  /*08f0*/  SYNCS.EXCH.64 URZ, [UR4+0xb8], UR6 ;  /* 0x0000b80604ff75b2 */ /* 0x0006620008000100 */
[----:B------:R3:W1:Y:S01]  /*0900*/  SYNCS.EXCH.64 URZ, [UR4+0xa8], UR8 ;  /* 0x0000a80804ff75b2 */ /* 0x0006620008000100 */
[----:B------:R3:W1:Y:S01]  /*0910*/  SYNCS.EXCH.64 URZ, [UR4+0xc0], UR6 ;  /* 0x0000c00604ff75b2 */ /* 0x0006620008000100 */
[----:B------:R3:W1:Y:S01]  /*0920*/  SYNCS.EXCH.64 URZ, [UR4+0xb0], UR8 ;  /* 0x0000b00804ff75b2 */ /* 0x0006620008000100 */
[----:B------:R3:W1:Y:S01]  /*0930*/  SYNCS.EXCH.64 URZ, [UR4+0xc8], UR6 ;  /* 0x0000c80604ff75b2 */ /* 0x0006620008000100 */
[----:B------:R-:W-:Y:S01]  /*0940*/  NOP ;  /* 0x0000000000007918 */ /* 0x000fe20000000000 */
.L_x_11:
[----:B------:R-:W2:Y:S01]  /*0950*/  SHFL.IDX PT, R0, R88, RZ, 0x1f ;  /* 0x00001fff58007589 */ /* 0x000ea200000e0000 */
[----:B------:R-:W-:Y:S01]  /*0960*/  NOP ;  /* 0x0000000000007918 */ /* 0x000fe20000000000 */
[----:B--2---:R-:W-:-:S13]  /*0970*/  ISETP.NE.AND P0, PT, R0, 0x3, PT ;  /* 0x000000030000780c */ /* 0x004fda0003f05270 */
[----:B------:R-:W-:Y:S05]  /*0980*/  @P0 BRA `(.L_x_12) ;  /* 0x0000000000300947 */ /* 0x000fea0003800000 */
[----:B------:R-:W2:Y:S01]  /*0990*/  S2UR UR5, SR_CgaCtaId ;  /* 0x00000000000579c3 */ /* 0x000ea20000008800 */
[----:B---3--:R-:W-:Y:S01]  /*09a0*/  UMOV UR4, 0x400 ;  /* 0x0000040000047882 */ /* 0x008fe20000000000 */
[----:B------:R-:W-:Y:S01]  /*09b0*/  UMOV UR6, 0x20 ;  /* 0x0000002000067882 */ /* 0x000fe20000000000 */
[----:B------:R-:W-:Y:S01]  /*09c0*/  ELECT P0, URZ, PT ;  /* 0x0000000000ff782f */ /* 0x000fe20003800000 */
[----:B------:R-:W-:-:S04]  /*09d0*/  UIADD3 UR6, UPT, UPT, -UR6, 0x100000, URZ ;  /* 0x0010000006067890 */ /* 0x000fc8000fffe1ff */
[----:B------:R-:W-:Y:S02]  /*09e0*/  USHF.L.U32 UR7, UR6, 0xb, URZ ;  /* 0x0000000b06077899 */ /* 0x000fe400080006ff */
[----:B------:R-:W-:Y:S02]  /*09f0*/  USHF.L.U32 UR6, UR6, 0x1, URZ ;  /* 0x0000000106067899 */ /* 0x000fe400080006ff */
[----:B--2---:R-:W-:Y:S01]  /*0a00*/  ULEA UR4, UR5, UR4, 0x18 ;  /* 0x0000000405047291 */ /* 0x004fe2000f8ec0ff */
[----:B------:R-:W2:Y:S11]  /*0a10*/  FENCE.VIEW.ASYNC.S ;  /* 0x00000000000073c6 */ /* 0x000eb60000000000 */
[----:B--2---:R2:W3:Y:S01]  /*0a20*/  SYNCS.EXCH.64 URZ, [UR4+0xd0], UR6 ;  /* 0x0000d00604ff75b2 */ /* 0x0044e20008000100 */
[----:B------:R2:W1:Y:S01]  /*0a30*/  SYNCS.EXCH.64 URZ, [UR4+0xd8], UR6 ;  /* 0x0000d80604ff75b2 */ /* 0x0004620008000100 */
[----:B------:R-:W-:Y:S01]  /*0a40*/  NOP ;  /* 0x0000000000007918 */ /* 0x000fe20000000000 */
.L_x_12:
[----:B------:R-:W4:Y:S01]  /*0a50*/  SHFL.IDX PT, R0, R88, RZ, 0x1f ;  /* 0x00001fff58007589 */ /* 0x000f2200000e0000 */
[----:B------:R-:W-:Y:S01]  /*0a60*/  NOP ;  /* 0x0000000000007918 */ /* 0x000fe20000000000 */
[----:B----4-:R-:W-:-:S13]  /*0a70*/  ISETP.NE.AND P0, PT, R0, 0x4, PT ;  /* 0x000000040000780c */ /* 0x010fda0003f05270 */
[----:B------:R-:W-:Y:S05]  /*0a80*/  @P0 BRA `(.L_x_13) ;  /* 0x0000000000440947 */ /* 0x000fea0003800000 */
[----:B------:R-:W4:Y:S01]  /*0a90*/  S2UR UR5, SR_CgaCtaId ;  /* 0x00000000000579c3 */ /* 0x000f220000008800 */
[----:B--23--:R-:W-:Y:S01]  /*0aa0*/  UMOV UR4, 0x1e0 ;  /* 0x000001e000047882 */ /* 0x00cfe20000000000 */
[----:B------:R-:W-:Y:S01]  /*0ab0*/  UMOV UR6, 0x400 ;  /* 0x0000040000067882 */ /* 0x000fe20000000000 */
[----:B------:R-:W-:Y:S01]  /*0ac0*/  USEL UR4, UR4, 0x1a0, UP3 ;  /* 0x000001a004047887 */ /* 0x000fe20009800000 */
[----:B------:R-:W-:Y:S01]  /*0ad0*/  UMOV UR8, 0x1 ;  /* 0x0000000100087882 */ /* 0x000fe20000000000 */
[----:B------:R-:W-:Y:S01]  /*0ae0*/  ELECT P0, URZ, PT ;  /* 0x0000000000ff782f */ /* 0x000fe20003800000 */
[----:B------:R-:W-:-:S04]  /*0af0*/  UIADD3 UR8, UPT, UPT, -UR8, 0x100000, URZ ;  /* 0x0010000008087890 */ /* 0x000fc8000fffe1ff */
[----:B------:R-:W-:Y:S02]  /*0b00*/  USHF.L.U32 UR9, UR8, 0xb, URZ ;  /* 0x0000000b08097899 */ /* 0x000fe400080006ff */
[----:B------:R-:W-:Y:S02]  /*0b10*/  USHF.L.U32 UR8, UR8, 0x1, URZ ;  /* 0x0000000108087899 */ /* 0x000fe400080006ff */
[----:B----4-:R-:W-:Y:S02]  /*0b20*/  ULEA UR6, UR5, UR6, 0x18 ;  /* 0x0000000605067291 */ /* 0x010fe4000f8ec0ff */
[----:B------:R-:W-:-:S04]  /*0b30*/  UIADD3 UR4, UPT, UPT, -UR4, 0x100000, URZ ;  /* 0x0010000004047890 */ /* 0x000fc8000fffe1ff */
[----:B------:R-:W-:Y:S02]  /*0b40*/  USHF.L.U32 UR5, UR4, 0xb, URZ ;  /* 0x0000000b04057899 */ /* 0x000fe400080006ff */
[----:B------:R-:W-:Y:S01]  /*0b50*/  USHF.L.U32 UR4, UR4, 0x1, URZ ;  /* 0x0000000104047899 */ /* 0x000fe200080006ff */
[----:B------:R-:W2:Y:S03]  /*0b60*/  FENCE.VIEW.ASYNC.S ;  /* 0x00000000000073c6 */ /* 0x000ea60000000000 */
[----:B--2---:R4:W2:Y:S08]  /*0b70*/  SYNCS.EXCH.64 URZ, [UR6+0xe0], UR8 ;  /* 0x0000e00806ff75b2 */ /* 0x0048b00008000100 */
[----:B------:R4:W3:Y:S02]  /*0b80*/  SYNCS.EXCH.64 URZ, [UR6+0xe8], UR4 ;  /* 0x0000e80406ff75b2 */ /* 0x0008e40008000100 */
[----:B----4-:R-:W-:Y:S01]  /*0b90*/  NOP ;  /* 0x0000000000007918 */ /* 0x010fe20000000000 */
.L_x_13:
[----:B------:R-:W4:Y:S01]  /*0ba0*/  SHFL.IDX PT, R0, R88, RZ, 0x1f ;  /* 0x00001fff58007589 */ /* 0x000f2200000e0000 */
[----:B------:R-:W-:Y:S01]  /*0bb0*/  ISETP.NE.OR P1, PT, RZ, UR18, !P1 ;  /* 0x00000012ff007c0c */ /* 0x000fe2000cf25670 */
[----:B------:R-:W-:Y:S01]  /*0bc0*/  NOP ;  /* 0x0000000000007918 */ /* 0x000fe20000000000 */
[----:B----4-:R-:W-:-:S13]  /*0bd0*/  ISETP.NE.AND P0, PT, R0, 0x5, PT ;  /* 0x000000050000780c */ /* 0x010fda0003f05270 */
[----:B------:R-:W-:Y:S05]  /*0be0*/  @P0 BRA `(.L_x_14) ;  /* 0x0000000000480947 */ /* 0x000fea0003800000 */
[----:B------:R-:W4:Y:S01]  /*0bf0*/  S2UR UR5, SR_CgaCtaId ;  /* 0x00000000000579c3 */ /* 0x000f220000008800 */
[----:B--23--:R-:W-:Y:S01]  /*0c00*/  UMOV UR4, 0x400 ;  /* 0x0000040000047882 */ /* 0x00cfe20000000000 */
        /* <DEDUP_REMOVED lines=9> */
[----:B----4-:R-:W-:Y:S01]  /*0ca0*/  ULEA UR4, UR5, UR4, 0x18 ;  /* 0x0000000405047291 */ /* 0x010fe2000f8ec0ff */
[----:B------:R-:W2:Y:S11]  /*0cb0*/  FENCE.VIEW.ASYNC.S ;  /* 0x00000000000073c6 */ /* 0x000eb60000000000 */
[----:B--2---:R4:W2:Y:S01]  /*0cc0*/  SYNCS.EXCH.64 URZ, [UR4+0xf0], UR6 ;  /* 0x0000f00604ff75b2 */ /* 0x0048a20008000100 */
[----:B------:R4:W3:Y:S01]  /*0cd0*/  SYNCS.EXCH.64 URZ, [UR4+0x100], UR8 ;  /* 0x0001000804ff75b2 */ /* 0x0008e20008000100 */
[----:B------:R4:W1:Y:S01]  /*0ce0*/  SYNCS.EXCH.64 URZ, [UR4+0xf8], UR6 ;  /* 0x0000f80604ff75b2 */ /* 0x0008620008000100 */
[----:B------:R4:W1:Y:S02]  /*0cf0*/  SYNCS.EXCH.64 URZ, [UR4+0x108], UR8 ;  /* 0x0001080804ff75b2 */ /* 0x0008640008000100 */
[----:B----4-:R-:W-:Y:S01]  /*0d00*/  NOP ;  /* 0x0000000000007918 */ /* 0x010fe20000000000 */
.L_x_14:
[----:B--23--:R-:W2:Y:S01]  /*0d10*/  S2UR UR7, SR_CgaCtaId ;  /* 0x00000000000779c3 */ /* 0x00cea20000008800 */
[----:B------:R-:W-:Y:S01]  /*0d20*/  VOTEU.ALL UP0, P1 ;  /* 0x0000000000ff7886 */ /* 0x000fe20000800000 */
[----:B------:R-:W-:Y:S01]  /*0d30*/  UMOV UR4, 0x20 ;  /* 0x0000002000047882 */ /* 0x000fe20000000000 */
[----:B------:R-:W-:Y:S01]  /*0d40*/  NOP ;  /* 0x0000000000007918 */ /* 0x000fe20000000000 */
[----:B-1----:R-:W-:Y:S01]  /*0d50*/  LOP3.LUT R3, R95, 0x1f, RZ, 0xc0, !PT ;  /* 0x0000001f5f037812 */ /* 0x002fe200078ec0ff */
[----:B------:R-:W-:Y:S01]  /*0d60*/  UISETP.NE.AND UP4, UPT, UR18, URZ, UPT ;  /* 0x000000ff1200728c */ /* 0x000fe2000bf85270 */
[----:B------:R-:W-:Y:S01]  /*0d70*/  @!UP0 UMOV UR6, 0x400 ;  /* 0x0000040000068882 */ /* 0x000fe20000000000 */
[----:B------:R-:W-:-:S04]  /*0d80*/  @!UP0 UIADD3 UR4, UPT, UPT, -UR4, 0x100000, URZ ;  /* 0x0010000004048890 */ /* 0x000fc8000fffe1ff */
[----:B------:R-:W-:Y:S02]  /*0d90*/  @!UP0 USHF.L.U32 UR5, UR4, 0xb, URZ ;  /* 0x0000000b04058899 */ /* 0x000fe400080006ff */
[----:B------:R-:W-:Y:S02]  /*0da0*/  @!UP0 USHF.L.U32 UR4, UR4, 0x1, URZ ;  /* 0x0000000104048899 */ /* 0x000fe400080006ff */
[----:B--2---:R-:W-:Y:S01]  /*0db0*/  @!UP0 ULEA UR6, UR7, UR6, 0x18 ;  /* 0x0000000607068291 */ /* 0x004fe2000f8ec0ff */
[----:B------:R-:W1:Y:S01]  /*0dc0*/  LDCU UR7, c[0x0][0x36c] ;  /* 0x00006d80ff0777ac */ /* 0x000e620008000800 */
[----:B------:R-:W-:Y:S01]  /*0dd0*/  VOTEU.ALL UP0, P1 ;  /* 0x0000000000ff7886 */ /* 0x000fe20000800000 */
[----:B------:R-:W2:Y:S09]  /*0de0*/  FENCE.VIEW.ASYNC.S ;  /* 0x00000000000073c6 */ /* 0x000eb20000000000 */
[----:B--2---:R2:W3:Y:S01]  /*0df0*/  @!UP0 SYNCS.EXCH.64 URZ, [UR6+0x110], UR4 ;  /* 0x0001100406ff85b2 */ /* 0x0044e20008000100 */
[----:B-1----:R-:W-:-:S09]  /*0e00*/  UISETP.EQ.U32.AND UP6, UPT, UR7, 0x1, UPT ;  /* 0x000000010700788c */ /* 0x002fd2000bfc2070 */
[----:B--2---:R-:W-:Y:S05]  /*0e10*/  BRA.U !UP6, `(.L_x_15) ;  /* 0x000000010e087547 */ /* 0x004fea000b800000 */
[----:B---3--:R-:W-:Y:S01]  /*0e20*/  UCGABAR_ARV ;  /* 0x00000000000079c7 */ /* 0x008fe20008000000 */
[----:B------:R-:W-:Y:S05]  /*0e30*/  BRA `(.L_x_16) ;  /* 0x0000000000047947 */ /* 0x000fea0003800000 */
.L_x_15:
[----:B---3--:R-:W-:Y:S01]  /*0e40*/  NOP ;  /* 0x0000000000007918 */ /* 0x008fe20000000000 */
.L_x_16:
[----:B------:R-:W1:Y:S01]  /*0e50*/  S2UR UR20, SR_CTAID.X ;  /* 0x00000000001479c3 */ /* 0x000e620000002500 */
[----:B------:R-:W-:-:S05]  /*0e60*/  CS2R.32 R93, SR_CgaSize ;  /* 0x00000000005d7805 */ /* 0x000fca0000008a00 */
[----:B------:R-:W-:-:S05]  /*0e70*/  IMAD R93, R93, -0xa0, RZ ;  /* 0xffffff605d5d7824 */ /* 0x000fca00078e02ff */
[----:B------:R-:W-:-:S14]  /*0e80*/  R2UR UR5, R93 ;  /* 0x000000005d0572ca */ /* 0x000fdc00000e0000 */
[----:B------:R-:W2:Y:S01]  /*0e90*/  LDCU UR5, c[0x0][UR5+0x2b0] ;  /* 0x00005600050577ac */ /* 0x000ea20008000800 */
[----:B------:R-:W-:-:S05]  /*0ea0*/  CS2R.32 R93, SR_CgaSize ;  /* 0x00000000005d7805 */ /* 0x000fca0000008a00 */
[----:B------:R-:W-:-:S05]  /*0eb0*/  IMAD R93, R93, -0xa0, RZ ;  /* 0xffffff605d5d7824 */ /* 0x000fca00078e02ff */
[----:B------:R-:W-:-:S14]  /*0ec0*/  R2UR UR4, R93 ;  /* 0x000000005d0472ca */ /* 0x000fdc00000e0000 */
[----:B------:R-:W3:Y:S01]  /*0ed0*/  LDCU UR4, c[0x0][UR4+0x2b4] ;  /* 0x00005680040477ac */ /* 0x000ee20008000800 */
[----:B------:R-:W4:Y:S01]  /*0ee0*/  S2UR UR23, SR_CTAID.Y ;  /* 0x00000000001779c3 */ /* 0x000f220000002600 */
[----:B------:R-:W-:-:S05]  /*0ef0*/  CS2R.32 R93, SR_CgaSize ;  /* 0x00000000005d7805 */ /* 0x000fca0000008a00 */
[----:B------:R-:W-:-:S05]  /*0f00*/  IMAD R93, R93, -0xa0, RZ ;  /* 0xffffff605d5d7824 */ /* 0x000fca00078e02ff */
[----:B------:R-:W-:-:S14]  /*0f10*/  R2UR UR7, R93 ;  /* 0x000000005d0772ca */ /* 0x000fdc00000e0000 */
[----:B------:R-:W3:Y:S01]  /*0f20*/  LDCU UR7, c[0x0][UR7+0x2a0] ;  /* 0x00005400070777ac */ /* 0x000ee20008000800 */
[----:B------:R-:W-:-:S05]  /*0f30*/  CS2R.32 R93, SR_CgaSize ;  /* 0x00000000005d7805 */ /* 0x000fca0000008a00 */
[----:B------:R-:W-:-:S05]  /*0f40*/  IMAD R93, R93, -0xa0, RZ ;  /* 0xffffff605d5d7824 */ /* 0x000fca00078e02ff */
[----:B------:R-:W-:-:S14]  /*0f50*/  R2UR UR8, R93 ;  /* 0x000000005d0872ca */ /* 0x000fdc00000e0000 */
[----:B------:R-:W3:Y:S01]  /*0f60*/  LDCU UR8, c[0x0][UR8+0x2a4] ;  /* 0x00005480080877ac */ /* 0x000ee20008000800 */
[----:B------:R-:W3:Y:S01]  /*0f70*/  LDCU UR19, c[0x0][0xc24] ;  /* 0x00018480ff1377ac */ /* 0x000ee20008000800 */
[----:B------:R-:W3:Y:S01]  /*0f80*/  LDCU UR39, c[0x0][0xc24] ;  /* 0x00018480ff2777ac */ /* 0x000ee20008000800 */
[----:B-1----:R-:W-:Y:S01]  /*0f90*/  I2FP.F32.U32 R2, UR20 ;  /* 0x0000001400027c45 */ /* 0x002fe20008201000 */
[----:B------:R-:W1:Y:S04]  /*0fa0*/  LDCU UR24, c[0x0][0xc30] ;  /* 0x00018600ff1877ac */ /* 0x000e680008000800 */
[----:B--2---:R-:W-:Y:S01]  /*0fb0*/  FMUL R2, R2, UR5 ;  /* 0x0000000502027c20 */ /* 0x004fe20008400000 */
[----:B----4-:R-:W-:-:S05]  /*0fc0*/  I2FP.F32.U32 R0, UR23 ;  /* 0x0000001700007c45 */ /* 0x010fca0008201000 */
[----:B------:R-:W2:Y:S01]  /*0fd0*/  F2I.U32.TRUNC.NTZ R2, R2 ;  /* 0x0000000200027305 */ /* 0x000ea2000020f000 */
[----:B---3--:R-:W-:-:S07]  /*0fe0*/  FMUL R0, R0, UR4 ;  /* 0x0000000400007c20 */ /* 0x008fce0008400000 */
[----:B------:R-:W3:Y:S01]  /*0ff0*/  F2I.U32.TRUNC.NTZ R0, R0 ;  /* 0x0000000000007305 */ /* 0x000ee2000020f000 */
[----:B--2---:R-:W-:Y:S02]  /*1000*/  R2UR UR4, R2 ;  /* 0x00000000020472ca */ /* 0x004fe400000e0000 */
[----:B------:R-:W-:Y:S02]  /*1010*/  PRMT R2, RZ, 0x7610, R2 ;  /* 0x00007610ff027816 */ /* 0x000fe40000000002 */
[----:B---3--:R-:W-:Y:S02]  /*1020*/  R2UR UR6, R0 ;  /* 0x00000000000672ca */ /* 0x008fe400000e0000 */
[----:B------:R-:W-:-:S07]  /*1030*/  PRMT R0, RZ, 0x7610, R0 ;  /* 0x00007610ff007816 */ /* 0x000fce0000000000 */
[----:B------:R-:W-:-:S04]  /*1040*/  UIADD3 UR5, UPT, UPT, -UR4, URZ, URZ ;  /* 0x000000ff04057290 */ /* 0x000fc8000fffe1ff */
[----:B------:R-:W-:Y:S02]  /*1050*/  UIMAD UR5, UR7, UR5, UR20 ;  /* 0x00000005070572a4 */ /* 0x000fe4000f8e0214 */
[----:B------:R-:W-:-:S04]  /*1060*/  UIADD3 UR4, UPT, UPT, -UR6, URZ, URZ ;  /* 0x000000ff06047290 */ /* 0x000fc8000fffe1ff */
[----:B------:R-:W-:Y:S01]  /*1070*/  IMAD.U32 R93, RZ, RZ, UR5 ;  /* 0x00000005ff5d7e24 */ /* 0x000fe2000f8e00ff */
[----:B------:R-:W-:-:S06]  /*1080*/  UIMAD UR4, UR8, UR4, UR23 ;  /* 0x00000004080472a4 */ /* 0x000fcc000f8e0217 */
[----:B------:R-:W-:Y:S01]  /*1090*/  IMAD.U32 R92, RZ, RZ, UR4 ;  /* 0x00000004ff5c7e24 */ /* 0x000fe2000f8e00ff */
[----:B-1----:R-:W-:Y:S06]  /*10a0*/  BRA.U UP4, `(.L_x_17) ;  /* 0x0000000104307547 */ /* 0x002fec000b800000 */
[----:B------:R-:W-:Y:S01]  /*10b0*/  R2UR UR5, R92 ;  /* 0x000000005c0572ca */ /* 0x000fe200000e0000 */
[----:B------:R-:W-:Y:S01]  /*10c0*/  UMOV UR7, 0x3 ;  /* 0x0000000300077882 */ /* 0x000fe20000000000 */
[----:B------:R-:W-:-:S11]  /*10d0*/  R2UR UR4, R93 ;  /* 0x000000005d0472ca */ /* 0x000fd600000e0000 */
[----:B------:R-:W-:-:S04]  /*10e0*/  UISETP.NE.AND UP0, UPT, UR5, URZ, UPT ;  /* 0x000000ff0500728c */ /* 0x000fc8000bf05270 */
[----:B------:R-:W-:Y:S02]  /*10f0*/  UISETP.LT.U32.OR UP0, UPT, UR4, 0x2, !UP0 ;  /* 0x000000020400788c */ /* 0x000fe4000c701470 */
[----:B------:R-:W-:Y:S02]  /*1100*/  ULOP3.LUT UR4, UR4, 0xfffffffe, URZ, 0xc0, !UPT ;  /* 0xfffffffe04047892 */ /* 0x000fe4000f8ec0ff */
[----:B------:R-:W-:Y:S02]  /*1110*/  USEL UR6, URZ, 0x1, !UP0 ;  /* 0x00000001ff067887 */ /* 0x000fe4000c000000 */
[----:B------:R-:W-:Y:S02]  /*1120*/  USEL UR5, URZ, 0x2, !UP0 ;  /* 0x00000002ff057887 */ /* 0x000fe4000c000000 */
[----:B------:R-:W-:Y:S02]  /*1130*/  USHF.L.U32 UR4, UR7, UR4, URZ ;  /* 0x0000000407047299 */ /* 0x000fe400080006ff */
[----:B------:R-:W-:-:S04]  /*1140*/  UIADD3 UR5, UPT, UPT, UR6, UR5, URZ ;  /* 0x0000000506057290 */ /* 0x000fc8000fffe0ff */
[----:B------:R-:W-:Y:S02]  /*1150*/  IMAD.U32 R0, RZ, RZ, UR4 ;  /* 0x00000004ff007e24 */ /* 0x000fe4000f8e00ff */
[----:B------:R-:W-:-:S07]  /*1160*/  IMAD.U32 R2, RZ, RZ, UR5 ;  /* 0x00000005ff027e24 */ /* 0x000fce000f8e00ff */
.L_x_17:
[----:B------:R-:W1:Y:S01]  /*1170*/  S2UR UR54, SR_CTAID.Z ;  /* 0x00000000003679c3 */ /* 0x000e620000002700 */
[----:B------:R-:W-:Y:S01]  /*1180*/  UISETP.GE.AND UP0, UPT, UR19, 0x1, UPT ;  /* 0x000000011300788c */ /* 0x000fe2000bf06270 */
[----:B------:R-:W-:-:S08]  /*1190*/  UMOV UR53, UR20 ;  /* 0x0000001400357c82 */ /* 0x000fd00008000000 */
[----:B------:R-:W-:Y:S05]  /*11a0*/  BRA.U !UP0, `(.L_x_18) ;  /* 0x0000000108d47547 */ /* 0x000fea000b800000 */
[----:B------:R-:W2:Y:S01]  /*11b0*/  LDCU.128 UR12, c[0x0][0xc10] ;  /* 0x00018200ff0c77ac */ /* 0x000ea20008000c00 */
[----:B------:R-:W3:Y:S01]  /*11c0*/  LDCU UR21, c[0x0][0xc0c] ;  /* 0x00018180ff1577ac */ /* 0x000ee20008000800 */
[----:B------:R-:W4:Y:S01]  /*11d0*/  LDCU UR6, c[0x0][0x370] ;  /* 0x00006e00ff0677ac */ /* 0x000f220008000800 */
[----:B------:R-:W1:Y:S01]  /*11e0*/  LDCU UR7, c[0x0][0x374] ;  /* 0x00006e80ff0777ac */ /* 0x000e620008000800 */
[----:B------:R-:W1:Y:S01]  /*11f0*/  LDCU UR22, c[0x0][0xc20] ;  /* 0x00018400ff1677ac */ /* 0x000e620008000800 */
[----:B--2---:R-:W-:Y:S02]  /*1200*/  UIMAD.WIDE.U32 UR4, UR20, UR12, URZ ;  /* 0x0000000c140472a5 */ /* 0x004fe4000f8e00ff */
[----:B---3--:R-:W-:Y:S01]  /*1210*/  UISETP.NE.AND UP0, UPT, UR21, 0x1, UPT ;  /* 0x000000011500788c */ /* 0x008fe2000bf05270 */
[----:B------:R-:W2:Y:S01]  /*1220*/  LDCU.64 UR8, c[0x0][0xc28] ;  /* 0x00018500ff0877ac */ /* 0x000ea20008000a00 */
[----:B----4-:R-:W-:-:S03]  /*1230*/  UIMAD.WIDE.U32 UR10, UR6, UR12, URZ ;  /* 0x0000000c060a72a5 */ /* 0x010fc6000f8e00ff */
[----:B------:R-:W-:Y:S01]  /*1240*/  UMOV UR4, UR5 ;  /* 0x0000000500047c82 */ /* 0x000fe20008000000 */
[----:B------:R-:W-:Y:S02]  /*1250*/  UISETP.NE.AND UP2, UPT, UR19, 0x1, UPT ;  /* 0x000000011300788c */ /* 0x000fe4000bf45270 */
[----:B------:R-:W-:Y:S01]  /*1260*/  USHF.R.U32.HI UR4, URZ, UR13, UR4 ;  /* 0x0000000dff047299 */ /* 0x000fe20008011604 */
[----:B------:R-:W-:Y:S01]  /*1270*/  UMOV UR10, UR11 ;  /* 0x0000000b000a7c82 */ /* 0x000fe20008000000 */
[----:B------:R-:W-:Y:S02]  /*1280*/  UIMAD.WIDE.U32 UR16, UR23, UR15, URZ ;  /* 0x0000000f171072a5 */ /* 0x000fe4000f8e00ff */
[----:B------:R-:W-:Y:S02]  /*1290*/  USEL UR5, UR20, UR4, !UP0 ;  /* 0x0000000414057287 */ /* 0x000fe4000c000000 */
[----:B------:R-:W-:Y:S02]  /*12a0*/  @UP0 USHF.R.U32.HI UR6, URZ, UR13, UR10 ;  /* 0x0000000dff060299 */ /* 0x000fe4000801160a */
[----:B------:R-:W-:-:S02]  /*12b0*/  UISETP.NE.AND UP0, UPT, UR14, 0x1, UPT ;  /* 0x000000010e00788c */ /* 0x000fc4000bf05270 */
[----:B-1----:R-:W-:Y:S02]  /*12c0*/  UIMAD.WIDE.U32 UR10, UR7, UR15, URZ ;  /* 0x0000000f070a72a5 */ /* 0x002fe4000f8e00ff */
[----:B--2---:R-:W-:Y:S01]  /*12d0*/  UIMAD.WIDE.U32 UR12, UR6, UR8, URZ ;  /* 0x00000008060c72a5 */ /* 0x004fe2000f8e00ff */
[----:B------:R-:W-:Y:S01]  /*12e0*/  UMOV UR4, UR17 ;  /* 0x0000001100047c82 */ /* 0x000fe20008000000 */
[----:B------:R-:W-:-:S03]  /*12f0*/  UIADD3 UR53, UPT, UPT, -UR5, URZ, URZ ;  /* 0x000000ff05357290 */ /* 0x000fc6000fffe1ff */
[----:B------:R-:W-:Y:S01]  /*1300*/  UMOV UR10, UR11 ;  /* 0x0000000b000a7c82 */ /* 0x000fe20008000000 */
[----:B------:R-:W-:Y:S02]  /*1310*/  USHF.R.U32.HI UR4, URZ, UR22, UR4 ;  /* 0x00000016ff047299 */ /* 0x000fe40008011604 */
[----:B------:R-:W-:Y:S01]  /*1320*/  @UP0 USHF.R.U32.HI UR7, URZ, UR22, UR10 ;  /* 0x00000016ff070299 */ /* 0x000fe2000801160a */
[----:B------:R-:W-:Y:S01]  /*1330*/  UMOV UR12, UR13 ;  /* 0x0000000d000c7c82 */ /* 0x000fe20008000000 */
[----:B------:R-:W-:Y:S02]  /*1340*/  USEL UR4, UR23, UR4, !UP0 ;  /* 0x0000000417047287 */ /* 0x000fe4000c000000 */
[----:B------:R-:W-:Y:S02]  /*1350*/  UIMAD.WIDE.U32 UR10, UR7, UR8, URZ ;  /* 0x00000008070a72a5 */ /* 0x000fe4000f8e00ff */
[----:B------:R-:W-:Y:S02]  /*1360*/  @UP2 USHF.R.U32.HI UR6, URZ, UR9, UR12 ;  /* 0x00000009ff062299 */ /* 0x000fe4000801160c */
[----:B------:R-:W-:-:S02]  /*1370*/  UIMAD.WIDE.U32 UR12, UR4, UR8, URZ ;  /* 0x00000008040c72a5 */ /* 0x000fc4000f8e00ff */
[----:B------:R-:W-:Y:S01]  /*1380*/  UIMAD UR53, UR21, UR53, UR20 ;  /* 0x00000035153572a4 */ /* 0x000fe2000f8e0214 */
[----:B------:R-:W-:Y:S02]  /*1390*/  UMOV UR10, UR11 ;  /* 0x0000000b000a7c82 */ /* 0x000fe40008000000 */
[----:B------:R-:W-:Y:S02]  /*13a0*/  @UP2 USHF.R.U32.HI UR7, URZ, UR9, UR10 ;  /* 0x00000009ff072299 */ /* 0x000fe4000801160a */
[----:B------:R-:W-:Y:S02]  /*13b0*/  UIMAD UR10, UR6, UR19, URZ ;  /* 0x00000013060a72a4 */ /* 0x000fe4000f8e02ff */
[----:B------:R-:W-:-:S04]  /*13c0*/  UIMAD UR7, UR7, UR19, URZ ;  /* 0x00000013070772a4 */ /* 0x000fc8000f8e02ff */
[----:B------:R-:W-:-:S03]  /*13d0*/  UISETP.GE.AND UP0, UPT, UR4, UR7, UPT ;  /* 0x000000070400728c */ /* 0x000fc6000bf06270 */
[----:B------:R-:W-:Y:S01]  /*13e0*/  UMOV UR7, UR13 ;  /* 0x0000000d00077c82 */ /* 0x000fe20008000000 */
[----:B------:R-:W-:Y:S02]  /*13f0*/  UISETP.GE.OR UP0, UPT, UR5, UR10, UP0 ;  /* 0x0000000a0500728c */ /* 0x000fe40008706670 */
[----:B------:R-:W-:Y:S02]  /*1400*/  UIMAD.WIDE.U32 UR10, UR5, UR8, URZ ;  /* 0x00000008050a72a5 */ /* 0x000fe4000f8e00ff */
[----:B------:R-:W-:Y:S02]  /*1410*/  USHF.R.U32.HI UR7, URZ, UR9, UR7 ;  /* 0x00000009ff077299 */ /* 0x000fe40008011607 */
[----:B------:R-:W-:Y:S02]  /*1420*/  UIADD3 UR10, UPT, UPT, -UR4, URZ, URZ ;  /* 0x000000ff040a7290 */ /* 0x000fe4000fffe1ff */
[----:B------:R-:W-:Y:S02]  /*1430*/  USEL UR7, UR4, UR7, !UP2 ;  /* 0x0000000704077287 */ /* 0x000fe4000d000000 */
[----:B------:R-:W-:Y:S01]  /*1440*/  UIMAD UR10, UR14, UR10, UR23 ;  /* 0x0000000a0e0a72a4 */ /* 0x000fe2000f8e0217 */
[----:B------:R-:W-:-:S02]  /*1450*/  @!UP0 UMOV UR8, UR11 ;  /* 0x0000000b00088c82 */ /* 0x000fc40008000000 */
[----:B------:R-:W-:Y:S02]  /*1460*/  @!UP0 USHF.R.U32.HI UR8, URZ, UR9, UR8 ;  /* 0x00000009ff088299 */ /* 0x000fe40008011608 */
[----:B------:R-:W-:Y:S02]  /*1470*/  UIADD3 UR9, UPT, UPT, -UR7, URZ, URZ ;  /* 0x000000ff07097290 */ /* 0x000fe4000fffe1ff */
[----:B------:R-:W-:Y:S02]  /*1480*/  @!UP0 USEL UR8, UR5, UR8, !UP2 ;  /* 0x0000000805088287 */ /* 0x000fe4000d000000 */
[----:B------:R-:W-:Y:S02]  /*1490*/  UIMAD UR9, UR19, UR9, UR4 ;  /* 0x00000009130972a4 */ /* 0x000fe4000f8e0204 */
[----:B------:R-:W-:Y:S02]  /*14a0*/  @!UP0 UIADD3 UR7, UPT, UPT, UR7, -UR8, URZ ;  /* 0x8000000807078290 */ /* 0x000fe4000fffe0ff */
[----:B------:R-:W-:-:S02]  /*14b0*/  @!UP0 UIMAD UR6, UR9, UR6, UR8 ;  /* 0x00000006090682a4 */ /* 0x000fc4000f8e0208 */
[----:B------:R-:W-:-:S04]  /*14c0*/  @!UP0 UIMAD UR4, UR7, UR19, UR5 ;  /* 0x00000013070482a4 */ /* 0x000fc8000f8e0205 */
[----:B------:R-:W-:Y:S01]  /*14d0*/  UIMAD UR23, UR4, UR14, UR10 ;  /* 0x0000000e041772a4 */ /* 0x000fe2000f8e020a */
[----:B------:R-:W-:Y:S02]  /*14e0*/  @!UP0 UMOV UR5, UR6 ;  /* 0x0000000600058c82 */ /* 0x000fe40008000000 */
[----:B------:R-:W-:-:S12]  /*14f0*/  UIMAD UR53, UR5, UR21, UR53 ;  /* 0x00000015053572a4 */ /* 0x000fd8000f8e0235 */
.L_x_18:
[----:B------:R-:W-:-:S09]  /*1500*/  UISETP.NE.AND UP0, UPT, UR24, 0x1, UPT ;  /* 0x000000011800788c */ /* 0x000fd2000bf05270 */
[----:B------:R-:W-:Y:S05]  /*1510*/  BRA.U UP0, `(.L_x_19) ;  /* 0x0000000100407547 */ /* 0x000fea000b800000 */
[----:B------:R-:W2:Y:S01]  /*1520*/  LDCU.128 UR8, c[0x0][0xc10] ;  /* 0x00018200ff0877ac */ /* 0x000ea20008000c00 */
[----:B------:R-:W3:Y:S01]  /*1530*/  LDCU UR12, c[0x0][0xc0c] ;  /* 0x00018180ff0c77ac */ /* 0x000ee20008000800 */
[----:B------:R-:W4:Y:S01]  /*1540*/  LDCU UR13, c[0x0][0xc20] ;  /* 0x00018400ff0d77ac */ /* 0x000f220008000800 */
[----:B--2---:R-:W-:Y:S02]  /*1550*/  UIMAD.WIDE.U32 UR4, UR53, UR8, URZ ;  /* 0x00000008350472a5 */ /* 0x004fe4000f8e00ff */
[----:B------:R-:W-:Y:S02]  /*1560*/  UIMAD.WIDE.U32 UR6, UR23, UR11, URZ ;  /* 0x0000000b170672a5 */ /* 0x000fe4000f8e00ff */
[----:B---3--:R-:W-:Y:S02]  /*1570*/  UISETP.NE.AND UP0, UPT, UR12, 0x1, UPT ;  /* 0x000000010c00788c */ /* 0x008fe4000bf05270 */
[----:B------:R-:W-:-:S03]  /*1580*/  USHF.R.U32.HI UR5, URZ, UR9, UR5 ;  /* 0x00000009ff057299 */ /* 0x000fc60008011605 */
[----:B------:R-:W-:Y:S01]  /*1590*/  UMOV UR4, UR7 ;  /* 0x0000000700047c82 */ /* 0x000fe20008000000 */
[----:B------:R-:W-:Y:S02]  /*15a0*/  USEL UR5, UR53, UR5, !UP0 ;  /* 0x0000000535057287 */ /* 0x000fe4000c000000 */
[----:B------:R-:W-:Y:S02]  /*15b0*/  UISETP.NE.AND UP0, UPT, UR10, 0x1, UPT ;  /* 0x000000010a00788c */ /* 0x000fe4000bf05270 */
[----:B----4-:R-:W-:-:S04]  /*15c0*/  USHF.R.U32.HI UR4, URZ, UR13, UR4 ;  /* 0x0000000dff047299 */ /* 0x010fc80008011604 */
[----:B------:R-:W-:-:S04]  /*15d0*/  USEL UR4, UR23, UR4, !UP0 ;  /* 0x0000000417047287 */ /* 0x000fc8000c000000 */
[----:B------:R-:W-:Y:S02]  /*15e0*/  UIADD3 UR6, UPT, UPT, -UR4, UR5, URZ ;  /* 0x0000000504067290 */ /* 0x000fe4000fffe1ff */
[----:B------:R-:W-:Y:S02]  /*15f0*/  UIADD3 UR4, UPT, UPT, UR4, -UR5, URZ ;  /* 0x8000000504047290 */ /* 0x000fe4000fffe0ff */
[----:B------:R-:W-:Y:S02]  /*1600*/  UIMAD UR23, UR6, UR10, UR23 ;  /* 0x0000000a061772a4 */ /* 0x000fe4000f8e0217 */
[----:B------:R-:W-:-:S12]  /*1610*/  UIMAD UR53, UR4, UR12, UR53 ;  /* 0x0000000c043572a4 */ /* 0x000fd8000f8e0235 */
.L_x_19:
[----:B------:R-:W-:Y:S05]  /*1620*/  BRA.U !UP6, `(.L_x_20) ;  /* 0x000000010e0c7547 */ /* 0x000fea000b800000 */
[----:B------:R-:W-:Y:S01]  /*1630*/  UCGABAR_WAIT ;  /* 0x0000000000007dc7 */ /* 0x000fe20008000000 */
[----:B------:R-:W-:Y:S01]  /*1640*/  CCTL.IVALL ;  /* 0x00000000ff00798f */ /* 0x000fe20002000000 */
[----:B------:R-:W-:Y:S05]  /*1650*/  BRA `(.L_x_21) ;  /* 0x0000000000047947 */ /* 0x000fea0003800000 */
.L_x_20:
[----:B------:R-:W-:Y:S06]  /*1660*/  BAR.SYNC.DEFER_BLOCKING 0x0 ;  /* 0x0000000000007b1d */ /* 0x000fec0000010000 */
.L_x_21:
[----:B------:R-:W-:Y:S05]  /*1670*/  BRA.U UP5, `(.L_x_22) ;  /* 0x0000001d05707547 */ /* 0x000fea000b800000 */
[----:B------:R-:W2:Y:S01]  /*1680*/  LDCU UR5, c[0x0][0x388] ;  /* 0x00007100ff0577ac */ /* 0x000ea20008000800 */
[----:B------:R-:W-:Y:S01]  /*1690*/  PLOP3.LUT P1, PT, PT, PT, UP3, 0x80, 0x8 ;  /* 0x000000000008781c */ /* 0x000fe20003f2f038 */
[----:B------:R-:W-:Y:S01]  /*16a0*/  IMAD.MOV.U32 R2, RZ, RZ, RZ ;  /* 0x000000ffff027224 */ /* 0x000fe200078e00ff */
[----:B------:R-:W-:Y:S01]  /*16b0*/  ISETP.EQ.OR P2, PT, R3, RZ, P3 ;  /* 0x000000ff0300720c */ /* 0x000fe20001f42670 */
[----:B------:R-:W3:Y:S01]  /*16c0*/  LDCU UR8, c[0x0][0x38c] ;  /* 0x00007180ff0877ac */ /* 0x000ee20008000800 */
[----:B------:R-:W-:Y:S01]  /*16d0*/  PLOP3.LUT P1, PT, P1, PT, PT, 0x8, 0x80 ;  /* 0x000000000080781c */ /* 0x000fe20000f2e170 */
[----:B------:R-:W4:Y:S01]  /*16e0*/  LDCU.64 UR6, c[0x0][0x390] ;  /* 0x00007200ff0677ac */ /* 0x000f220008000a00 */
[----:B------:R-:W-:Y:S01]  /*16f0*/  UISETP.NE.AND UP1, UPT, UR18, URZ, UPT ;  /* 0x000000ff1200728c */ /* 0x000fe2000bf25270 */
[----:B-1----:R-:W1:Y:S01]  /*1700*/  LDCU UR54, c[0x0][0x370] ;  /* 0x00006e00ff3677ac */ /* 0x002e620008000800 */
[----:B--2---:R-:W-:Y:S01]  /*1710*/  UIADD3 UR5, UPT, UPT, UR5, 0x3f, URZ ;  /* 0x0000003f05057890 */ /* 0x004fe2000fffe0ff */
[----:B------:R-:W2:Y:S03]  /*1720*/  LDCU.64 UR46, c[0x0][0x348] ;  /* 0x00006900ff2e77ac */ /* 0x000ea60008000a00 */
[----:B------:R-:W-:-:S02]  /*1730*/  USHF.R.S32.HI UR4, URZ, 0x1f, UR5 ;  /* 0x0000001fff047899 */ /* 0x000fc40008011405 */
[----:B------:R-:W-:Y:S02]  /*1740*/  USHF.L.U32 UR58, UR20, 0x7, URZ ;  /* 0x00000007143a7899 */ /* 0x000fe400080006ff */
[----:B------:R-:W-:Y:S02]  /*1750*/  ULEA.HI UR4, UR4, UR5, URZ, 0x6 ;  /* 0x0000000504047291 */ /* 0x000fe4000f8f30ff */
[----:B------:R-:W-:Y:S02]  /*1760*/  USHF.L.U32 UR5, UR20, 0x5, URZ ;  /* 0x0000000514057899 */ /* 0x000fe400080006ff */
[----:B------:R-:W-:Y:S02]  /*1770*/  USHF.R.S32.HI UR4, URZ, 0x6, UR4 ;  /* 0x00000006ff047899 */ /* 0x000fe40008011404 */
[----:B------:R-:W-:Y:S02]  /*1780*/  ULOP3.LUT UR57, UR5, 0x20, URZ, 0xc0, !UPT ;  /* 0x0000002005397892 */ /* 0x000fe4000f8ec0ff */
[----:B---3--:R-:W-:Y:S01]  /*1790*/  UIMAD UR4, UR4, UR8, URZ ;  /* 0x00000008040472a4 */ /* 0x008fe2000f8e02ff */
[----:B------:R-:W3:Y:S03]  /*17a0*/  LDCU UR52, c[0x0][0x374] ;  /* 0x00006e80ff3477ac */ /* 0x000ee60008000800 */
[----:B----4-:R-:W-:-:S02]  /*17b0*/  UIMAD UR4, UR4, UR6, URZ ;  /* 0x00000006040472a4 */ /* 0x010fc4000f8e02ff */
[----:B------:R-:W-:Y:S02]  /*17c0*/  USEL UR38, UR38, 0x2, UP1 ;  /* 0x0000000226267887 */ /* 0x000fe40008800000 */
[----:B------:R-:W-:Y:S01]  /*17d0*/  UIMAD UR55, UR4, UR7, URZ ;  /* 0x00000007043772a4 */ /* 0x000fe2000f8e02ff */
[----:B------:R-:W-:Y:S01]  /*17e0*/  UMOV UR27, 0x1 ;  /* 0x00000001001b7882 */ /* 0x000fe20000000000 */
[----:B------:R-:W-:Y:S02]  /*17f0*/  UMOV UR31, URZ ;  /* 0x000000ff001f7c82 */ /* 0x000fe40008000000 */
[----:B------:R-:W-:Y:S02]  /*1800*/  UISETP.NE.AND UP2, UPT, UR55, URZ, UPT ;  /* 0x000000ff3700728c */ /* 0x000fe4000bf45270 */
[----:B------:R-:W-:Y:S01]  /*1810*/  UISETP.LT.U32.AND UP0, UPT, UR55, 0xa, UPT ;  /* 0x0000000a3700788c */ /* 0x000fe2000bf01070 */
[----:B------:R-:W-:Y:S01]  /*1820*/  UMOV UR36, URZ ;  /* 0x000000ff00247c82 */ /* 0x000fe20008000000 */
[----:B------:R-:W-:-:S02]  /*1830*/  UMOV UR42, URZ ;  /* 0x000000ff002a7c82 */ /* 0x000fc40008000000 */
[----:B------:R-:W-:-:S04]  /*1840*/  USEL UR4, UR55, 0xa, UP0 ;  /* 0x0000000a37047887 */ /* 0x000fc80008000000 */
[----:B------:R-:W-:Y:S02]  /*1850*/  UIADD3 UR5, UPT, UPT, UR4, -0x1, URZ ;  /* 0xffffffff04057890 */ /* 0x000fe4000fffe0ff */
[----:B------:R-:W-:Y:S02]  /*1860*/  @!UP2 UIADD3 UR5, UPT, UPT, UR4, URZ, URZ ;  /* 0x000000ff0405a290 */ /* 0x000fe4000fffe0ff */
[----:B------:R-:W-:Y:S02]  /*1870*/  UIADD3 UR51, UPT, UPT, UR55, -UR4, URZ ;  /* 0x8000000437337290 */ /* 0x000fe4000fffe0ff */
[----:B-123--:R-:W-:-:S12]  /*1880*/  UIADD3 UR56, UPT, UPT, UR5, 0x1, URZ ;  /* 0x0000000105387890 */ /* 0x00efd8000fffe0ff */
.L_x_40:
[----:B------:R-:W1:Y:S01]  /*1890*/  S2UR UR30, SR_CgaCtaId ;  /* 0x00000000001e79c3 */ /* 0x000e620000008800 */
[----:B------:R-:W-:Y:S01]  /*18a0*/  UMOV UR4, 0x400 ;  /* 0x0000040000047882 */ /* 0x000fe20000000000 */
[----:B------:R-:W-:Y:S01]  /*18b0*/  MOV R0, UR27 ;  /* 0x0000001b00007c02 */ /* 0x000fe20008000f00 */
[----:B------:R-:W-:Y:S02]  /*18c0*/  UISETP.NE.AND UP0, UPT, UR55, URZ, UPT ;  /* 0x000000ff3700728c */ /* 0x000fe4000bf05270 */
[----:B------:R-:W-:Y:S01]  /*18d0*/  ULEA UR19, UR23, UR57, 0x6 ;  /* 0x0000003917137291 */ /* 0x000fe2000f8e30ff */
[----:B------:R-:W-:Y:S01]  /*18e0*/  SHF.L.U32 R0, R0, 0x1f, RZ ;  /* 0x0000001f00007819 */ /* 0x000fe200000006ff */
[----:B------:R-:W-:Y:S01]  /*18f0*/  UMOV UR28, URZ ;  /* 0x000000ff001c7c82 */ /* 0x000fe20008000000 */
[----:B------:R-:W-:Y:S01]  /*1900*/  UMOV UR22, URZ ;  /* 0x000000ff00167c82 */ /* 0x000fe20008000000 */
[----:B------:R-:W-:Y:S01]  /*1910*/  UMOV UR21, URZ ;  /* 0x000000ff00157c82 */ /* 0x000fe20008000000 */
[----:B------:R-:W-:Y:S01]  /*1920*/  UMOV UR20, URZ ;  /* 0x000000ff00147c82 */ /* 0x000fe20008000000 */
[----:B-1----:R-:W-:-:S04]  /*1930*/  ULEA UR30, UR30, UR4, 0x18 ;  /* 0x000000041e1e7291 */ /* 0x002fc8000f8ec0ff */
[----:B------:R-:W-:-:S09]  /*1940*/  ULEA UR4, UR31, UR30, 0x3 ;  /* 0x0000001e1f047291 */ /* 0x000fd2000f8e18ff */
[----:B------:R1:W2:Y:S01]  /*1950*/  SYNCS.PHASECHK.TRANS64.TRYWAIT P0, [UR4+0x50], R0 ;  /* 0x00005000ff0075a7 */ /* 0x0002a20008001104 */
[----:B------:R-:W-:-:S04]  /*1960*/  ULEA.HI UR4, UR53, UR53, URZ, 0x1 ;  /* 0x0000003535047291 */ /* 0x000fc8000f8f08ff */
[----:B------:R-:W-:-:S04]  /*1970*/  USHF.L.U32 UR4, UR4, 0x7, URZ ;  /* 0x0000000704047899 */ /* 0x000fc800080006ff */
[----:B------:R-:W-:-:S04]  /*1980*/  ULOP3.LUT UR4, UR4, 0xffffff00, URZ, 0xc0, !UPT ;  /* 0xffffff0004047892 */ /* 0x000fc8000f8ec0ff */
[----:B------:R-:W-:Y:S01]  /*1990*/  ULOP3.LUT UR43, UR4, 0x80, UR58, 0xf8, !UPT ;  /* 0x00000080042b7892 */ /* 0x000fe2000f8ef83a */
[----:B------:R-:W-:Y:S11]  /*19a0*/  BRA.U !UP0, `(.L_x_23) ;  /* 0x0000000508ac7547 */ /* 0x000ff6000b800000 */
[----:B------:R-:W3:Y:S01]  /*19b0*/  LDCU.128 UR12, c[0x0][0x480] ;  /* 0x00009000ff0c77ac */ /* 0x000ee20008000c00 */
[----:B------:R-:W4:Y:S01]  /*19c0*/  LDCU.128 UR8, c[0x0][0x490] ;  /* 0x00009200ff0877ac */ /* 0x000f220008000c00 */
[----:B------:R-:W1:Y:S01]  /*19d0*/  LDCU.64 UR20, c[0x0][0x4c0] ;  /* 0x00009800ff1477ac */ /* 0x000e620008000a00 */
[----:B------:R-:W1:Y:S01]  /*19e0*/  LDCU.64 UR16, c[0x0][0x4f0] ;  /* 0x00009e00ff1077ac */ /* 0x000e620008000a00 */
[----:B------:R-:W1:Y:S01]  /*19f0*/  LDCU UR18, c[0x0][0x4c8] ;  /* 0x00009900ff1277ac */ /* 0x000e620008000800 */
[----:B---3--:R-:W-:Y:S02]  /*1a00*/  UIMAD.WIDE.U32 UR4, UR43, UR13, URZ ;  /* 0x0000000d2b0472a5 */ /* 0x008fe4000f8e00ff */
[----:B------:R-:W-:Y:S02]  /*1a10*/  UISETP.NE.AND UP0, UPT, UR12, 0x1, UPT ;  /* 0x000000010c00788c */ /* 0x000fe4000bf05270 */
[----:B------:R-:W-:Y:S01]  /*1a20*/  USHF.R.U32.HI UR5, URZ, UR14, UR5 ;  /* 0x0000000eff057299 */ /* 0x000fe20008011605 */
[----:B------:R-:W3:Y:S03]  /*1a30*/  LDCU UR49, c[0x0][0x38c] ;  /* 0x00007180ff3177ac */ /* 0x000ee60008000800 */
[----:B------:R-:W-:-:S02]  /*1a40*/  USEL UR5, UR43, UR5, !UP0 ;  /* 0x000000052b057287 */ /* 0x000fc4000c000000 */
[----:B------:R-:W-:Y:S02]  /*1a50*/  UISETP.NE.AND UP0, UPT, UR15, 0x1, UPT ;  /* 0x000000010f00788c */ /* 0x000fe4000bf05270 */
[----:B----4-:R-:W-:Y:S01]  /*1a60*/  UIMAD.WIDE.U32 UR6, UR5, UR8, URZ ;  /* 0x00000008050672a5 */ /* 0x010fe2000f8e00ff */
[----:B------:R-:W4:Y:S01]  /*1a70*/  LDCU UR8, c[0x0][0x4a0] ;  /* 0x00009400ff0877ac */ /* 0x000f220008000800 */
[----:B------:R-:W1:Y:S05]  /*1a80*/  LDCU UR23, c[0x0][0x4cc] ;  /* 0x00009980ff1777ac */ /* 0x000e6a0008000800 */
[----:B------:R-:W-:Y:S01]  /*1a90*/  UMOV UR4, UR7 ;  /* 0x0000000700047c82 */ /* 0x000fe20008000000 */
[----:B------:R-:W1:Y:S01]  /*1aa0*/  LDCU.64 UR40, c[0x0][0x390] ;  /* 0x00007200ff2877ac */ /* 0x000e620008000a00 */
[----:B------:R-:W-:Y:S01]  /*1ab0*/  USHF.R.U32.HI UR4, URZ, UR9, UR4 ;  /* 0x00000009ff047299 */ /* 0x000fe20008011604 */
[----:B------:R-:W1:Y:S03]  /*1ac0*/  LDCU UR9, c[0x0][0x4ec] ;  /* 0x00009d80ff0977ac */ /* 0x000e660008000800 */
[----:B------:R-:W-:-:S02]  /*1ad0*/  USEL UR4, UR5, UR4, !UP0 ;  /* 0x0000000405047287 */ /* 0x000fc4000c000000 */
[----:B------:R-:W-:Y:S02]  /*1ae0*/  UISETP.NE.AND UP0, UPT, UR10, 0x1, UPT ;  /* 0x000000010a00788c */ /* 0x000fe4000bf05270 */
[----:B------:R-:W-:Y:S01]  /*1af0*/  UIMAD.WIDE.U32 UR6, UR4, UR11, URZ ;  /* 0x0000000b040672a5 */ /* 0x000fe2000f8e00ff */
[----:B------:R-:W1:Y:S01]  /*1b00*/  LDCU.64 UR24, c[0x0][0x4d0] ;  /* 0x00009a00ff1877ac */ /* 0x000e620008000a00 */
[----:B------:R-:W-:-:S05]  /*1b10*/  UIADD3 UR42, UPT, UPT, UR56, UR36, URZ ;  /* 0x00000024382a7290 */ /* 0x000fca000fffe0ff */
[----:B------:R-:W-:Y:S01]  /*1b20*/  UMOV UR6, UR7 ;  /* 0x0000000700067c82 */ /* 0x000fe20008000000 */
[----:B------:R-:W-:Y:S02]  /*1b30*/  UIADD3 UR7, UPT, UPT, -UR4, URZ, URZ ;  /* 0x000000ff04077290 */ /* 0x000fe4000fffe1ff */
[----:B----4-:R-:W-:Y:S02]  /*1b40*/  USHF.R.U32.HI UR6, URZ, UR8, UR6 ;  /* 0x00000008ff067299 */ /* 0x010fe40008011606 */
[----:B------:R-:W-:Y:S02]  /*1b50*/  UIADD3 UR8, UPT, UPT, -UR5, URZ, URZ ;  /* 0x000000ff05087290 */ /* 0x000fe4000fffe1ff */
[----:B------:R-:W-:Y:S02]  /*1b60*/  USEL UR14, UR4, UR6, !UP0 ;  /* 0x00000006040e7287 */ /* 0x000fe4000c000000 */
[----:B------:R-:W-:Y:S02]  /*1b70*/  UIMAD UR7, UR15, UR7, UR5 ;  /* 0x000000070f0772a4 */ /* 0x000fe4000f8e0205 */
[----:B------:R-:W-:-:S02]  /*1b80*/  UIADD3 UR6, UPT, UPT, -UR14, URZ, URZ ;  /* 0x000000ff0e067290 */ /* 0x000fc4000fffe1ff */
[----:B------:R-:W-:Y:S02]  /*1b90*/  UIMAD UR8, UR12, UR8, UR43 ;  /* 0x000000080c0872a4 */ /* 0x000fe4000f8e022b */
[----:B------:R-:W-:Y:S02]  /*1ba0*/  UIMAD UR13, UR10, UR6, UR4 ;  /* 0x000000060a0d72a4 */ /* 0x000fe4000f8e0204 */
[----:B-1----:R-:W-:Y:S02]  /*1bb0*/  UIMAD UR11, UR8, UR20, UR9 ;  /* 0x00000014080b72a4 */ /* 0x002fe4000f8e0209 */
[----:B------:R-:W-:Y:S01]  /*1bc0*/  UIMAD UR12, UR7, UR21, UR16 ;  /* 0x00000015070c72a4 */ /* 0x000fe2000f8e0210 */
[----:B------:R-:W1:Y:S02]  /*1bd0*/  LDCU.64 UR4, c[0x0][0x4f8] ;  /* 0x00009f00ff0477ac */ /* 0x000e640008000a00 */
[----:B------:R-:W4:Y:S01]  /*1be0*/  LDCU UR6, c[0x0][0x500] ;  /* 0x0000a000ff0677ac */ /* 0x000f220008000800 */
[----:B------:R-:W-:Y:S01]  /*1bf0*/  UIMAD UR13, UR13, UR18, UR17 ;  /* 0x000000120d0d72a4 */ /* 0x000fe2000f8e0211 */
[----:B------:R-:W-:Y:S01]  /*1c00*/  UMOV UR28, URZ ;  /* 0x000000ff001c7c82 */ /* 0x000fe20008000000 */
[----:B------:R-:W-:Y:S01]  /*1c10*/  UMOV UR7, UR31 ;  /* 0x0000001f00077c82 */ /* 0x000fe20008000000 */
[----:B------:R-:W-:Y:S01]  /*1c20*/  UMOV UR20, URZ ;  /* 0x000000ff00147c82 */ /* 0x000fe20008000000 */
[----:B------:R-:W-:Y:S01]  /*1c30*/  UMOV UR21, URZ ;  /* 0x000000ff00157c82 */ /* 0x000fe20008000000 */
[----:B---3--:R-:W-:-:S07]  /*1c40*/  UMOV UR22, URZ ;  /* 0x000000ff00167c82 */ /* 0x008fce0008000000 */
.L_x_29:
[----:B------:R-:W-:Y:S01]  /*1c50*/  @!P3 MOV R3, 0xa000 ;  /* 0x0000a0000003b802 */ /* 0x000fe20000000f00 */
[----:B------:R-:W-:Y:S01]  /*1c60*/  ULEA UR9, UR7, UR30, 0x3 ;  /* 0x0000001e07097291 */ /* 0x000fe2000f8e18ff */
[----:B-12---:R-:W-:Y:S11]  /*1c70*/  @P0 BRA `(.L_x_24) ;  /* 0x0000000000100947 */ /* 0x006ff60003800000 */
[----:B------:R-:W-:Y:S04]  /*1c80*/  MOV R0, UR27 ;  /* 0x0000001b00007c02 */ /* 0x000fe80008000f00 */
[----:B------:R-:W-:Y:S04]  /*1c90*/  SHF.L.U32 R5, R0, 0x1f, RZ ;  /* 0x0000001f00057819 */ /* 0x000fe800000006ff */
[----:B------:R-:W2:Y:S02]  /*1ca0*/  SYNCS.PHASECHK.TRANS64.TRYWAIT P0, [UR9+0x50], R5 ;  /* 0x00005005ff0075a7 */ /* 0x000ea40008001109 */
[----:B--2---:R-:W-:Y:S05]  /*1cb0*/  @!P0 BRA `(.L_x_25) ;  /* 0x0000006c00f88947 */ /* 0x004fea0003800000 */
.L_x_24:
[----:B------:R3:W-:Y:S01]  /*1cc0*/  @!P3 SYNCS.ARRIVE.TRANS64 RZ, [UR9], R3 ;  /* 0x00000003ffffb9a7 */ /* 0x0007e20008000009 */
[----:B------:R-:W-:Y:S04]  /*1cd0*/  ULOP3.LUT UR8, UR38, 0x2, URZ, 0xfc, !UPT ;  /* 0x0000000226087892 */ /* 0x000fe8000f8efcff */
[----:B------:R-:W-:Y:S09]  /*1ce0*/  UISETP.NE.AND UP0, UPT, UR8, 0x2, UPT ;  /* 0x000000020800788c */ /* 0x000ff2000bf05270 */
[----:B------:R-:W-:Y:S05]  /*1cf0*/  BRA.U UP0, `(.L_x_26) ;  /* 0x0000000100047547 */ /* 0x000fea000b800000 */
[----:B-1--4-:R-:W-:Y:S05]  /*1d00*/  BPT.TRAP 0x1 ;  /* 0x000000040000795c */ /* 0x012fea0000300000 */
.L_x_26:
[----:B------:R-:W-:Y:S04]  /*1d10*/  BSSY.RECONVERGENT B0, `(.L_x_27) ;  /* 0x0000003000007945 */ /* 0x000fe80003800200 */
[----:B------:R-:W-:Y:S05]  /*1d20*/  @P2 BRA `(.L_x_28) ;  /* 0x0000000000042947 */ /* 0x000fea0003800000 */
[----:B-1--4-:R-:W-:Y:S05]  /*1d30*/  BPT.TRAP 0x1 ;  /* 0x000000040000795c */ /* 0x012fea0000300000 */
.L_x_28:
[----:B-1--4-:R-:W-:Y:S05]  /*1d40*/  BSYNC.RECONVERGENT B0 ;  /* 0x0000000000007941 */ /* 0x012fea0003800200 */
.L_x_27:
[----:B------:R-:W-:Y:S02]  /*1d50*/  UIADD3 UR8, UPT, UPT, UR7, 0x1, URZ ;  /* 0x0000000107087890 */ /* 0x000fe4000fffe0ff */
[----:B------:R-:W-:Y:S02]  /*1d60*/  UIMAD UR15, UR20, UR23, UR4 ;  /* 0x00000017140f72a4 */ /* 0x000fe4000f8e0204 */
[----:B------:R-:W-:Y:S02]  /*1d70*/  UISETP.NE.AND UP0, UPT, UR8, 0xa, UPT ;  /* 0x0000000a0800788c */ /* 0x000fe4000bf05270 */
[----:B------:R-:W-:Y:S02]  /*1d80*/  ULEA UR17, UR7, UR30, 0xe ;  /* 0x0000001e07117291 */ /* 0x000fe4000f8e70ff */
[----:B------:R-:W-:Y:S02]  /*1d90*/  USEL UR10, URZ, 0x1, UP0 ;  /* 0x00000001ff0a7887 */ /* 0x000fe40008000000 */
[----:B------:R-:W-:Y:S02]  /*1da0*/  USEL UR31, UR8, URZ, UP0 ;  /* 0x000000ff081f7287 */ /* 0x000fe40008000000 */
[----:B------:R-:W-:Y:S02]  /*1db0*/  ULOP3.LUT UR27, UR27, UR10, URZ, 0x3c, !UPT ;  /* 0x0000000a1b1b7292 */ /* 0x000fe4000f8e3cff */
[----:B------:R-:W-:Y:S02]  /*1dc0*/  ULEA UR8, UR31, UR30, 0x3 ;  /* 0x0000001e1f087291 */ /* 0x000fe4000f8e18ff */
[----:B------:R-:W-:Y:S02]  /*1dd0*/  ULEA UR16, UR7, UR30, 0xc ;  /* 0x0000001e07107291 */ /* 0x000fe4000f8e60ff */
[----:B------:R-:W-:Y:S01]  /*1de0*/  UIADD3 UR34, UP0, UPT, UR46, 0x80, URZ ;  /* 0x000000802e227890 */ /* 0x000fe2000ff1e0ff */
[----:B--2---:R-:W-:Y:S01]  /*1df0*/  MOV R0, UR27 ;  /* 0x0000001b00007c02 */ /* 0x004fe20008000f00 */
[----:B------:R-:W-:Y:S02]  /*1e00*/  ULOP3.LUT UR9, UR9, 0xfefffff8, URZ, 0xc0, !UPT ;  /* 0xfefffff809097892 */ /* 0x000fe4000f8ec0ff */
[----:B------:R-:W-:Y:S01]  /*1e10*/  USHF.L.U32 UR10, UR28, 0x6, URZ ;  /* 0x000000061c0a7899 */ /* 0x000fe200080006ff */
[----:B---3--:R-:W-:Y:S01]  /*1e20*/  SHF.L.U32 R3, R0, 0x1f, RZ ;  /* 0x0000001f00037819 */ /* 0x008fe200000006ff */
[----:B------:R-:W-:Y:S02]  /*1e30*/  UIADD3.X UR35, UPT, UPT, URZ, UR47, URZ, UP0, !UPT ;  /* 0x0000002fff237290 */ /* 0x000fe400087fe4ff */
[----:B------:R-:W-:Y:S01]  /*1e40*/  UIADD3 UR32, UP3, UPT, UR46, 0x200, URZ ;  /* 0x000002002e207890 */ /* 0x000fe2000ff7e0ff */
[----:B------:R3:W1:Y:S01]  /*1e50*/  SYNCS.PHASECHK.TRANS64.TRYWAIT P0, [UR8+0x50], R3 ;  /* 0x00005003ff0075a7 */ /* 0x0006620008001108 */
[----:B------:R-:W-:Y:S02]  /*1e60*/  UIMAD UR8, UR21, UR24, UR5 ;  /* 0x00000018150872a4 */ /* 0x000fe4000f8e0205 */
[----:B------:R-:W-:Y:S02]  /*1e70*/  UIMAD UR7, UR22, UR25, UR6 ;  /* 0x00000019160772a4 */ /* 0x000fe4000f8e0206 */
[----:B------:R-:W-:Y:S02]  /*1e80*/  ULEA UR15, UR8, UR15, 0x5 ;  /* 0x0000000f080f7291 */ /* 0x000fe4000f8e28ff */
[----:B------:R-:W-:Y:S02]  /*1e90*/  UIADD3 UR8, UPT, UPT, UR17, 0x6400, URZ ;  /* 0x0000640011087890 */ /* 0x000fe4000fffe0ff */
[----:B------:R-:W-:Y:S02]  /*1ea0*/  ULEA UR7, UR7, UR15, 0xa ;  /* 0x0000000f07077291 */ /* 0x000fe4000f8e50ff */
[----:B------:R-:W-:Y:S02]  /*1eb0*/  UIADD3.X UR33, UPT, UPT, URZ, UR47, URZ, UP3, !UPT ;  /* 0x0000002fff217290 */ /* 0x000fe40009ffe4ff */
[----:B------:R-:W-:Y:S02]  /*1ec0*/  UPRMT UR7, UR7, 0x5410, URZ ;  /* 0x0000541007077896 */ /* 0x000fe400080000ff */
[----:B------:R-:W-:Y:S02]  /*1ed0*/  UIADD3 UR16, UPT, UPT, UR16, 0x2e400, URZ ;  /* 0x0002e40010107890 */ /* 0x000fe4000fffe0ff */
[----:B------:R-:W-:Y:S02]  /*1ee0*/  UIADD3 UR37, UPT, UPT, UR20, 0x1, URZ ;  /* 0x0000000114257890 */ /* 0x000fe4000fffe0ff */
[----:B------:R-:W-:Y:S02]  /*1ef0*/  UIADD3 UR29, UPT, UPT, UR21, 0x1, URZ ;  /* 0x00000001151d7890 */ /* 0x000fe4000fffe0ff */
[----:B------:R-:W-:Y:S02]  /*1f00*/  UISETP.NE.AND UP2, UPT, UR37, UR49, UPT ;  /* 0x000000312500728c */ /* 0x000fe4000bf45270 */
[----:B------:R-:W-:Y:S02]  /*1f10*/  UIADD3 UR26, UPT, UPT, UR22, 0x1, URZ ;  /* 0x00000001161a7890 */ /* 0x000fe4000fffe0ff */
[----:B------:R-:W-:Y:S01]  /*1f20*/  UIADD3 UR36, UPT, UPT, UR36, 0x1, URZ ;  /* 0x0000000124247890 */ /* 0x000fe2000fffe0ff */
[----:B------:R-:W-:Y:S01]  /*1f30*/  UMOV UR44, 0x0 ;  /* 0x00000000002c7882 */ /* 0x000fe20000000000 */
[----:B------:R-:W-:Y:S01]  /*1f40*/  UMOV UR45, 0x10000000 ;  /* 0x10000000002d7882 */ /* 0x000fe20000000000 */
[----:B------:R-:W-:Y:S01]  /*1f50*/  UMOV UR17, UR9 ;  /* 0x0000000900117c82 */ /* 0x000fe20008000000 */
[----:B------:R2:W-:Y:S01]  /*1f60*/  UTMALDG.5D.IM2COL.2CTA [UR8], [UR34], UR7, desc[UR44] ;  /* 0x00002c08220073b4 */ /* 0x0005e20008261007 */
[----:B------:R-:W-:Y:S02]  /*1f70*/  UMOV UR18, UR10 ;  /* 0x0000000a00127c82 */ /* 0x000fe40008000000 */
[----:B------:R-:W-:Y:S04]  /*1f80*/  @UP2 UIADD3 UR29, UPT, UPT, UR21, URZ, URZ ;  /* 0x000000ff151d2290 */ /* 0x000fe8000fffe0ff */
[----:B------:R-:W-:Y:S01]  /*1f90*/  UISETP.NE.AND UP1, UPT, UR29, UR40, UPT ;  /* 0x000000281d00728c */ /* 0x000fe2000bf25270 */
[----:B------:R4:W-:Y:S10]  /*1fa0*/  UTMALDG.5D.2CTA [UR16], [UR32], desc[UR44] ;  /* 0x00002c10200075b4 */ /* 0x0009f40008221000 */
[----:B------:R-:W-:Y:S04]  /*1fb0*/  @UP1 UIADD3 UR26, UPT, UPT, UR22, URZ, URZ ;  /* 0x000000ff161a1290 */ /* 0x000fe8000fffe0ff */
[----:B------:R-:W-:Y:S02]  /*1fc0*/  UISETP.NE.AND UP0, UPT, UR26, UR41, UPT ;  /* 0x000000291a00728c */ /* 0x000fe4000bf05270 */
[----:B--2---:R-:W-:Y:S09]  /*1fd0*/  UIADD3 UR8, UPT, UPT, UR28, 0x1, URZ ;  /* 0x000000011c087890 */ /* 0x004ff2000fffe0ff */
[----:B------:R-:W-:Y:S01]  /*1fe0*/  @UP0 UIADD3 UR8, UPT, UPT, UR28, URZ, URZ ;  /* 0x000000ff1c080290 */ /* 0x000fe2000fffe0ff */
[----:B------:R-:W-:Y:S01]  /*1ff0*/  UMOV UR7, UR31 ;  /* 0x0000001f00077c82 */ /* 0x000fe20008000000 */
[----:B----4-:R-:W-:Y:S02]  /*2000*/  USEL UR22, UR26, URZ, UP0 ;  /* 0x000000ff1a167287 */ /* 0x010fe40008000000 */
[----:B------:R-:W-:Y:S02]  /*2010*/  UISETP.NE.AND UP0, UPT, UR36, UR42, UPT ;  /* 0x0000002a2400728c */ /* 0x000fe4000bf05270 */
[----:B------:R-:W-:Y:S02]  /*2020*/  USEL UR20, UR37, URZ, UP2 ;  /* 0x000000ff25147287 */ /* 0x000fe40009000000 */
[----:B------:R-:W-:Y:S01]  /*2030*/  USEL UR21, UR29, URZ, UP1 ;  /* 0x000000ff1d157287 */ /* 0x000fe20008800000 */
[----:B------:R-:W-:Y:S04]  /*2040*/  UMOV UR28, UR8 ;  /* 0x00000008001c7c82 */ /* 0x000fe80008000000 */
[----:B---3--:R-:W-:Y:S07]  /*2050*/  BRA.U UP0, `(.L_x_29) ;  /* 0xfffffff900fc7547 */ /* 0x008fee000b83ffff */
.L_x_23:
[----:B------:R-:W-:Y:S01]  /*2060*/  ULEA UR4, UR31, UR30, 0x3 ;  /* 0x0000001e1f047291 */ /* 0x000fe2000f8e18ff */
[----:B-1----:R-:W-:Y:S01]  /*2070*/  MOV R0, UR27 ;  /* 0x0000001b00007c02 */ /* 0x002fe20008000f00 */
[----:B------:R-:W-:Y:S01]  /*2080*/  @!P1 SYNCS.ARRIVE.TRANS64.A1T0 RZ, [UR30+0xd8], RZ ;  /* 0x0000d8ffffff99a7 */ /* 0x000fe2000810001e */
[----:B------:R-:W-:Y:S02]  /*2090*/  UISETP.GE.AND UP0, UPT, UR51, 0x1, UPT ;  /* 0x000000013300788c */ /* 0x000fe4000bf06270 */
[----:B------:R-:W-:-:S04]  /*20a0*/  SHF.L.U32 R0, R0, 0x1f, RZ ;  /* 0x0000001f00007819 */ /* 0x000fc800000006ff */
[----:B--2---:R1:W2:Y:S03]  /*20b0*/  SYNCS.PHASECHK.TRANS64.TRYWAIT P0, [UR4+0x50], R0 ;  /* 0x00005000ff0075a7 */ /* 0x0042a60008001104 */
[----:B------:R-:W-:Y:S05]  /*20c0*/  BRA.U !UP0, `(.L_x_30) ;  /* 0x0000000508a47547 */ /* 0x000fea000b800000 */
[----:B------:R-:W3:Y:S01]  /*20d0*/  LDCU.128 UR8, c[0x0][0x480] ;  /* 0x00009000ff0877ac */ /* 0x000ee20008000c00 */
[----:B------:R-:W4:Y:S01]  /*20e0*/  LDCU.128 UR32, c[0x0][0x490] ;  /* 0x00009200ff2077ac */ /* 0x000f220008000c00 */
[----:B------:R-:W1:Y:S01]  /*20f0*/  LDCU UR13, c[0x0][0x4c8] ;  /* 0x00009900ff0d77ac */ /* 0x000e620008000800 */
        /* <DEDUP_REMOVED lines=10> */
[----:B------:R-:W1:Y:S05]  /*21a0*/  LDCU.64 UR40, c[0x0][0x390] ;  /* 0x00007200ff2877ac */ /* 0x000e6a0008000a00 */
[----:B------:R-:W-:Y:S01]  /*21b0*/  UMOV UR4, UR7 ;  /* 0x0000000700047c82 */ /* 0x000fe20008000000 */
[----:B------:R-:W1:Y:S01]  /*21c0*/  LDCU.64 UR24, c[0x0][0x4d0] ;  /* 0x00009a00ff1877ac */ /* 0x000e620008000a00 */
[----:B------:R-:W-:Y:S01]  /*21d0*/  USHF.R.U32.HI UR4, URZ, UR33, UR4 ;  /* 0x00000021ff047299 */ /* 0x000fe20008011604 */
[----:B------:R-:W4:Y:S03]  /*21e0*/  LDCU.64 UR32, c[0x0][0x4c0] ;  /* 0x00009800ff2077ac */ /* 0x000f260008000a00 */
[----:B------:R-:W-:-:S02]  /*21f0*/  USEL UR4, UR5, UR4, !UP0 ;  /* 0x0000000405047287 */ /* 0x000fc4000c000000 */
[----:B------:R-:W-:Y:S02]  /*2200*/  UISETP.NE.AND UP0, UPT, UR34, 0x1, UPT ;  /* 0x000000012200788c */ /* 0x000fe4000bf05270 */
[----:B------:R-:W-:Y:S02]  /*2210*/  UIMAD.WIDE.U32 UR6, UR4, UR35, URZ ;  /* 0x00000023040672a5 */ /* 0x000fe4000f8e00ff */
[----:B------:R-:W-:Y:S01]  /*2220*/  UIADD3 UR42, UPT, UPT, UR51, UR42, URZ ;  /* 0x0000002a332a7290 */ /* 0x000fe2000fffe0ff */
[----:B------:R-:W-:-:S04]  /*2230*/  UMOV UR37, UR51 ;  /* 0x0000003300257c82 */ /* 0x000fc80008000000 */
[----:B------:R-:W-:Y:S01]  /*2240*/  UMOV UR6, UR7 ;  /* 0x0000000700067c82 */ /* 0x000fe20008000000 */
[----:B------:R-:W-:Y:S02]  /*2250*/  UIADD3 UR7, UPT, UPT, -UR5, URZ, URZ ;  /* 0x000000ff05077290 */ /* 0x000fe4000fffe1ff */
[----:B---3--:R-:W-:Y:S02]  /*2260*/  USHF.R.U32.HI UR6, URZ, UR9, UR6 ;  /* 0x00000009ff067299 */ /* 0x008fe40008011606 */
[----:B------:R-:W-:Y:S02]  /*2270*/  UIMAD UR7, UR8, UR7, UR43 ;  /* 0x00000007080772a4 */ /* 0x000fe4000f8e022b */
[----:B------:R-:W-:Y:S02]  /*2280*/  USEL UR14, UR4, UR6, !UP0 ;  /* 0x00000006040e7287 */ /* 0x000fe4000c000000 */
[----:B------:R-:W-:Y:S02]  /*2290*/  UIADD3 UR6, UPT, UPT, -UR4, URZ, URZ ;  /* 0x000000ff04067290 */ /* 0x000fe4000fffe1ff */
[----:B------:R-:W-:-:S02]  /*22a0*/  UIADD3 UR9, UPT, UPT, -UR14, URZ, URZ ;  /* 0x000000ff0e097290 */ /* 0x000fc4000fffe1ff */
[----:B------:R-:W-:Y:S02]  /*22b0*/  UIMAD UR12, UR11, UR6, UR5 ;  /* 0x000000060b0c72a4 */ /* 0x000fe4000f8e0205 */
[----:B------:R-:W-:Y:S02]  /*22c0*/  UIMAD UR9, UR34, UR9, UR4 ;  /* 0x00000009220972a4 */ /* 0x000fe4000f8e0204 */
[----:B----4-:R-:W-:Y:S01]  /*22d0*/  UIMAD UR11, UR7, UR32, UR10 ;  /* 0x00000020070b72a4 */ /* 0x010fe2000f8e020a */
[----:B------:R-:W3:Y:S02]  /*22e0*/  LDCU UR43, c[0x0][0x38c] ;  /* 0x00007180ff2b77ac */ /* 0x000ee40008000800 */
[----:B------:R-:W4:Y:S01]  /*22f0*/  LDCU UR6, c[0x0][0x500] ;  /* 0x0000a000ff0677ac */ /* 0x000f220008000800 */
[----:B------:R-:W2:Y:S01]  /*2300*/  LDCU.64 UR4, c[0x0][0x4f8] ;  /* 0x00009f00ff0477ac */ /* 0x000ea20008000a00 */
[----:B-1----:R-:W-:Y:S02]  /*2310*/  UIMAD UR12, UR12, UR33, UR16 ;  /* 0x000000210c0c72a4 */ /* 0x002fe4000f8e0210 */
[----:B------:R-:W-:Y:S01]  /*2320*/  UIMAD UR13, UR9, UR13, UR17 ;  /* 0x0000000d090d72a4 */ /* 0x000fe2000f8e0211 */
[----:B------:R-:W-:-:S11]  /*2330*/  UMOV UR7, UR31 ;  /* 0x0000001f00077c82 */ /* 0x000fd60008000000 */
.L_x_36:
[----:B------:R-:W-:Y:S01]  /*2340*/  @!P3 MOV R3, 0xa000 ;  /* 0x0000a0000003b802 */ /* 0x000fe20000000f00 */
[----:B------:R-:W-:Y:S01]  /*2350*/  ULEA UR9, UR7, UR30, 0x3 ;  /* 0x0000001e07097291 */ /* 0x000fe2000f8e18ff */
[----:B--2---:R-:W-:Y:S11]  /*2360*/  @P0 BRA `(.L_x_31) ;  /* 0x0000000000100947 */ /* 0x004ff60003800000 */
[----:B------:R-:W-:Y:S04]  /*2370*/  MOV R0, UR27 ;  /* 0x0000001b00007c02 */ /* 0x000fe80008000f00 */
[----:B------:R-:W-:Y:S04]  /*2380*/  SHF.L.U32 R5, R0, 0x1f, RZ ;  /* 0x0000001f00057819 */ /* 0x000fe800000006ff */
[----:B------:R-:W1:Y:S02]  /*2390*/  SYNCS.PHASECHK.TRANS64.TRYWAIT P0, [UR9+0x50], R5 ;  /* 0x00005005ff0075a7 */ /* 0x000e640008001109 */
[----:B-1----:R-:W-:Y:S05]  /*23a0*/  @!P0 BRA `(.L_x_32) ;  /* 0x0000006800548947 */ /* 0x002fea0003800000 */
.L_x_31:
[----:B------:R2:W-:Y:S01]  /*23b0*/  @!P3 SYNCS.ARRIVE.TRANS64 RZ, [UR9], R3 ;  /* 0x00000003ffffb9a7 */ /* 0x0005e20008000009 */
[----:B------:R-:W-:Y:S04]  /*23c0*/  ULOP3.LUT UR8, UR38, 0x2, URZ, 0xfc, !UPT ;  /* 0x0000000226087892 */ /* 0x000fe8000f8efcff */
[----:B------:R-:W-:Y:S09]  /*23d0*/  UISETP.NE.AND UP0, UPT, UR8, 0x2, UPT ;  /* 0x000000020800788c */ /* 0x000ff2000bf05270 */
[----:B------:R-:W-:Y:S05]  /*23e0*/  BRA.U UP0, `(.L_x_33) ;  /* 0x0000000100047547 */ /* 0x000fea000b800000 */
[----:B---34-:R-:W-:Y:S05]  /*23f0*/  BPT.TRAP 0x1 ;  /* 0x000000040000795c */ /* 0x018fea0000300000 */
.L_x_33:
[----:B------:R-:W-:Y:S04]  /*2400*/  BSSY.RECONVERGENT B0, `(.L_x_34) ;  /* 0x0000003000007945 */ /* 0x000fe80003800200 */
[----:B------:R-:W-:Y:S05]  /*2410*/  @P2 BRA `(.L_x_35) ;  /* 0x0000000000042947 */ /* 0x000fea0003800000 */
[----:B---34-:R-:W-:Y:S05]  /*2420*/  BPT.TRAP 0x1 ;  /* 0x000000040000795c */ /* 0x018fea0000300000 */
.L_x_35:
[----:B---34-:R-:W-:Y:S05]  /*2430*/  BSYNC.RECONVERGENT B0 ;  /* 0x0000000000007941 */ /* 0x018fea0003800200 */
.L_x_34:
[----:B------:R-:W-:Y:S02]  /*2440*/  UIADD3 UR8, UPT, UPT, UR7, 0x1, URZ ;  /* 0x0000000107087890 */ /* 0x000fe4000fffe0ff */
[----:B------:R-:W-:Y:S02]  /*2450*/  UIMAD UR16, UR20, UR23, UR4 ;  /* 0x00000017141072a4 */ /* 0x000fe4000f8e0204 */
[----:B------:R-:W-:Y:S02]  /*2460*/  UISETP.NE.AND UP0, UPT, UR8, 0xa, UPT ;  /* 0x0000000a0800788c */ /* 0x000fe4000bf05270 */
[----:B------:R-:W-:Y:S02]  /*2470*/  UIMAD UR15, UR21, UR24, UR5 ;  /* 0x00000018150f72a4 */ /* 0x000fe4000f8e0205 */
[----:B------:R-:W-:Y:S02]  /*2480*/  USEL UR10, URZ, 0x1, UP0 ;  /* 0x00000001ff0a7887 */ /* 0x000fe40008000000 */
[----:B------:R-:W-:Y:S02]  /*2490*/  USEL UR31, UR8, URZ, UP0 ;  /* 0x000000ff081f7287 */ /* 0x000fe40008000000 */
[----:B------:R-:W-:Y:S02]  /*24a0*/  ULOP3.LUT UR27, UR27, UR10, URZ, 0x3c, !UPT ;  /* 0x0000000a1b1b7292 */ /* 0x000fe4000f8e3cff */
[----:B------:R-:W-:Y:S02]  /*24b0*/  ULEA UR8, UR31, UR30, 0x3 ;  /* 0x0000001e1f087291 */ /* 0x000fe4000f8e18ff */
[----:B------:R-:W-:Y:S02]  /*24c0*/  ULEA UR17, UR7, UR30, 0xc ;  /* 0x0000001e07117291 */ /* 0x000fe4000f8e60ff */
[----:B------:R-:W-:Y:S01]  /*24d0*/  ULEA UR15, UR15, UR16, 0x5 ;  /* 0x000000100f0f7291 */ /* 0x000fe2000f8e28ff */
[----:B-1----:R-:W-:Y:S01]  /*24e0*/  MOV R0, UR27 ;  /* 0x0000001b00007c02 */ /* 0x002fe20008000f00 */
[----:B------:R-:W-:Y:S02]  /*24f0*/  UIADD3 UR34, UP0, UPT, UR46, 0x80, URZ ;  /* 0x000000802e227890 */ /* 0x000fe4000ff1e0ff */
[----:B------:R-:W-:Y:S01]  /*2500*/  ULOP3.LUT UR9, UR9, 0xfefffff8, URZ, 0xc0, !UPT ;  /* 0xfefffff809097892 */ /* 0x000fe2000f8ec0ff */
[----:B--2---:R-:W-:Y:S01]  /*2510*/  SHF.L.U32 R3, R0, 0x1f, RZ ;  /* 0x0000001f00037819 */ /* 0x004fe200000006ff */
[----:B------:R-:W-:Y:S02]  /*2520*/  USHF.L.U32 UR10, UR28, 0x6, URZ ;  /* 0x000000061c0a7899 */ /* 0x000fe400080006ff */
[----:B------:R-:W-:Y:S01]  /*2530*/  UIADD3.X UR35, UPT, UPT, URZ, UR47, URZ, UP0, !UPT ;  /* 0x0000002fff237290 */ /* 0x000fe200087fe4ff */
[----:B------:R1:W2:Y:S01]  /*2540*/  SYNCS.PHASECHK.TRANS64.TRYWAIT P0, [UR8+0x50], R3 ;  /* 0x00005003ff0075a7 */ /* 0x0002a20008001108 */
[----:B------:R-:W-:Y:S02]  /*2550*/  ULEA UR8, UR7, UR30, 0xe ;  /* 0x0000001e07087291 */ /* 0x000fe4000f8e70ff */
[----:B------:R-:W-:Y:S02]  /*2560*/  UIMAD UR7, UR22, UR25, UR6 ;  /* 0x00000019160772a4 */ /* 0x000fe4000f8e0206 */
[----:B------:R-:W-:Y:S02]  /*2570*/  UIADD3 UR8, UPT, UPT, UR8, 0x6400, URZ ;  /* 0x0000640008087890 */ /* 0x000fe4000fffe0ff */
[----:B------:R-:W-:Y:S02]  /*2580*/  ULEA UR7, UR7, UR15, 0xa ;  /* 0x0000000f07077291 */ /* 0x000fe4000f8e50ff */
[----:B------:R-:W-:Y:S02]  /*2590*/  UIADD3 UR32, UP3, UPT, UR46, 0x200, URZ ;  /* 0x000002002e207890 */ /* 0x000fe4000ff7e0ff */
[----:B------:R-:W-:Y:S02]  /*25a0*/  UPRMT UR7, UR7, 0x5410, URZ ;  /* 0x0000541007077896 */ /* 0x000fe400080000ff */
[----:B------:R-:W-:Y:S02]  /*25b0*/  UIADD3.X UR33, UPT, UPT, URZ, UR47, URZ, UP3, !UPT ;  /* 0x0000002fff217290 */ /* 0x000fe40009ffe4ff */
[----:B------:R-:W-:Y:S02]  /*25c0*/  UIADD3 UR16, UPT, UPT, UR17, 0x2e400, URZ ;  /* 0x0002e40011107890 */ /* 0x000fe4000fffe0ff */
[----:B------:R-:W-:Y:S02]  /*25d0*/  UIADD3 UR36, UPT, UPT, UR20, 0x1, URZ ;  /* 0x0000000114247890 */ /* 0x000fe4000fffe0ff */
[----:B------:R-:W-:Y:S02]  /*25e0*/  UIADD3 UR29, UPT, UPT, UR21, 0x1, URZ ;  /* 0x00000001151d7890 */ /* 0x000fe4000fffe0ff */
[----:B------:R-:W-:Y:S02]  /*25f0*/  UISETP.NE.AND UP2, UPT, UR36, UR43, UPT ;  /* 0x0000002b2400728c */ /* 0x000fe4000bf45270 */
[----:B------:R-:W-:Y:S01]  /*2600*/  UIADD3 UR26, UPT, UPT, UR22, 0x1, URZ ;  /* 0x00000001161a7890 */ /* 0x000fe2000fffe0ff */
[----:B------:R-:W-:Y:S01]  /*2610*/  UMOV UR44, 0x0 ;  /* 0x00000000002c7882 */ /* 0x000fe20000000000 */
[----:B------:R-:W-:Y:S01]  /*2620*/  UMOV UR45, 0x10000000 ;  /* 0x10000000002d7882 */ /* 0x000fe20000000000 */
[----:B------:R-:W-:Y:S01]  /*2630*/  UMOV UR17, UR9 ;  /* 0x0000000900117c82 */ /* 0x000fe20008000000 */
[----:B------:R3:W-:Y:S01]  /*2640*/  UTMALDG.5D.IM2COL.2CTA [UR8], [UR34], UR7, desc[UR44] ;  /* 0x00002c08220073b4 */ /* 0x0007e20008261007 */
[----:B------:R-:W-:Y:S04]  /*2650*/  UMOV UR18, UR10 ;  /* 0x0000000a00127c82 */ /* 0x000fe80008000000 */
[----:B------:R-:W-:Y:S04]  /*2660*/  @UP2 UIADD3 UR29, UPT, UPT, UR21, URZ, URZ ;  /* 0x000000ff151d2290 */ /* 0x000fe8000fffe0ff */
[----:B------:R-:W-:Y:S01]  /*2670*/  UISETP.NE.AND UP1, UPT, UR29, UR40, UPT ;  /* 0x000000281d00728c */ /* 0x000fe2000bf25270 */
[----:B------:R4:W-:Y:S10]  /*2680*/  UTMALDG.5D.2CTA [UR16], [UR32], desc[UR44] ;  /* 0x00002c10200075b4 */ /* 0x0009f40008221000 */
[----:B------:R-:W-:Y:S04]  /*2690*/  @UP1 UIADD3 UR26, UPT, UPT, UR22, URZ, URZ ;  /* 0x000000ff161a1290 */ /* 0x000fe8000fffe0ff */
[----:B------:R-:W-:Y:S02]  /*26a0*/  UISETP.NE.AND UP0, UPT, UR26, UR41, UPT ;  /* 0x000000291a00728c */ /* 0x000fe4000bf05270 */
[----:B---3--:R-:W-:Y:S09]  /*26b0*/  UIADD3 UR8, UPT, UPT, UR28, 0x1, URZ ;  /* 0x000000011c087890 */ /* 0x008ff2000fffe0ff */
[----:B------:R-:W-:Y:S02]  /*26c0*/  @UP0 UIADD3 UR8, UPT, UPT, UR28, URZ, URZ ;  /* 0x000000ff1c080290 */ /* 0x000fe4000fffe0ff */
[----:B------:R-:W-:Y:S02]  /*26d0*/  UIADD3 UR7, UPT, UPT, UR37, -0x1, URZ ;  /* 0xffffffff25077890 */ /* 0x000fe4000fffe0ff */
[----:B----4-:R-:W-:Y:S02]  /*26e0*/  USEL UR22, UR26, URZ, UP0 ;  /* 0x000000ff1a167287 */ /* 0x010fe40008000000 */
[----:B------:R-:W-:Y:S02]  /*26f0*/  UISETP.GT.U32.AND UP0, UPT, UR37, 0x1, UPT ;  /* 0x000000012500788c */ /* 0x000fe4000bf04070 */
[----:B------:R-:W-:Y:S02]  /*2700*/  USEL UR20, UR36, URZ, UP2 ;  /* 0x000000ff24147287 */ /* 0x000fe40009000000 */
[----:B------:R-:W-:Y:S01]  /*2710*/  USEL UR21, UR29, URZ, UP1 ;  /* 0x000000ff1d157287 */ /* 0x000fe20008800000 */
[----:B------:R-:W-:Y:S01]  /*2720*/  UMOV UR37, UR7 ;  /* 0x0000000700257c82 */ /* 0x000fe20008000000 */
[----:B------:R-:W-:Y:S01]  /*2730*/  UMOV UR7, UR31 ;  /* 0x0000001f00077c82 */ /* 0x000fe20008000000 */
[----:B------:R-:W-:Y:S02]  /*2740*/  UMOV UR28, UR8 ;  /* 0x00000008001c7c82 */ /* 0x000fe40008000000 */
[----:B-1----:R-:W-:Y:S07]  /*2750*/  BRA.U UP0, `(.L_x_36) ;  /* 0xfffffff900f87547 */ /* 0x002fee000b83ffff */
.L_x_30:
[----:B------:R-:W-:Y:S01]  /*2760*/  SHF.L.U32 R3, R2, 0x1f, RZ ;  /* 0x0000001f02037819 */ /* 0x000fe200000006ff */
[----:B------:R-:W-:-:S03]  /*2770*/  NOP ;  /* 0x0000000000007918 */ /* 0x000fc60000000000 */
[----:B--2---:R-:W2:Y:S02]  /*2780*/  SYNCS.PHASECHK.TRANS64.TRYWAIT P0, [UR30+0xe0], R3 ;  /* 0x0000e003ff0075a7 */ /* 0x004ea4000800111e */
[----:B--2---:R-:W-:Y:S05]  /*2790*/  @!P0 BRA `(.L_x_37) ;  /* 0x0000006400708947 */ /* 0x004fea0003800000 */
.L_x_136:
[----:B------:R-:W2:Y:S01]  /*27a0*/  LDS.128 R4, [UR30+0x120] ;  /* 0x0001201eff047984 */ /* 0x000ea20008000c00 */
[----:B------:R-:W-:Y:S02]  /*27b0*/  UIADD3 UR4, UPT, UPT, UR30, 0xe8, URZ ;  /* 0x000000e81e047890 */ /* 0x000fe4000fffe0ff */
[----:B------:R-:W-:Y:S01]  /*27c0*/  UISETP.GE.AND UP0, UPT, UR39, 0x1, UPT ;  /* 0x000000012700788c */ /* 0x000fe2000bf06270 */
[----:B------:R-:W-:Y:S01]  /*27d0*/  @!PT LDS RZ, [RZ] ;  /* 0x00000000fffff984 */ /* 0x000fe20000000800 */
[----:B------:R-:W-:Y:S01]  /*27e0*/  @!PT LDS RZ, [RZ] ;  /* 0x00000000fffff984 */ /* 0x000fe20000000800 */
[----:B------:R-:W-:Y:S01]  /*27f0*/  @!PT LDS RZ, [RZ] ;  /* 0x00000000fffff984 */ /* 0x000fe20000000800 */
[----:B------:R-:W-:Y:S01]  /*2800*/  @!PT LDS RZ, [RZ] ;  /* 0x00000000fffff984 */ /* 0x000fe20000000800 */
[----:B------:R3:W-:Y:S06]  /*2810*/  MEMBAR.ALL.CTA ;  /* 0x0000000000007992 */ /* 0x0007ec0000008000 */
[----:B---3--:R-:W3:Y:S01]  /*2820*/  FENCE.VIEW.ASYNC.S ;  /* 0x00000000000073c6 */ /* 0x008ee20000000000 */
[----:B------:R-:W-:-:S09]  /*2830*/  UPRMT UR4, URZ, 0x654, UR4 ;  /* 0x00000654ff047896 */ /* 0x000fd20008000004 */
[----:B---3--:R-:W-:Y:S01]  /*2840*/  SYNCS.ARRIVE.TRANS64.RED.A1T0 RZ, [UR4], RZ ;  /* 0x000000ffffff79a7 */ /* 0x008fe20008100404 */
[----:B--2---:R-:W-:-:S13]  /*2850*/  LOP3.LUT P0, RZ, R6, 0x1, RZ, 0xc0, !PT ;  /* 0x0000000106ff7812 */ /* 0x004fda000780c0ff */
[----:B------:R-:W-:Y:S01]  /*2860*/  VOTEU.ANY UP1, P0 ;  /* 0x0000000000ff7886 */ /* 0x000fe20000020100 */
[----:B------:R-:W-:-:S13]  /*2870*/  PLOP3.LUT P0, PT, PT, PT, UP1, 0x80, 0x8 ;  /* 0x000000000008781c */ /* 0x000fda0003f0f018 */
[----:B-1----:R-:W-:Y:S02]  /*2880*/  @P0 MOV R0, R4 ;  /* 0x0000000400000202 */ /* 0x002fe40000000f00 */
[----:B------:R-:W-:Y:S02]  /*2890*/  @P0 LOP3.LUT R4, R5, 0xffff, RZ, 0xc0, !PT ;  /* 0x0000ffff05040812 */ /* 0x000fe400078ec0ff */
[----:B------:R-:W-:Y:S02]  /*28a0*/  @P0 R2UR UR6, R0 ;  /* 0x00000000000602ca */ /* 0x000fe400000e0000 */
[----:B------:R-:W-:-:S11]  /*28b0*/  @P0 R2UR UR5, R4 ;  /* 0x00000000040502ca */ /* 0x000fd600000e0000 */
[----:B------:R-:W-:Y:S02]  /*28c0*/  @UP1 UMOV UR50, UR6 ;  /* 0x0000000600321c82 */ /* 0x000fe40008000000 */
[----:B------:R-:W-:Y:S01]  /*28d0*/  @UP1 UMOV UR48, UR5 ;  /* 0x0000000500301c82 */ /* 0x000fe20008000000 */
[----:B------:R-:W-:Y:S05]  /*28e0*/  BRA.U !UP0, `(.L_x_38) ;  /* 0x0000000108d47547 */ /* 0x000fea000b800000 */
[----:B------:R-:W1:Y:S01]  /*28f0*/  LDCU.128 UR16, c[0x0][0xc10] ;  /* 0x00018200ff1077ac */ /* 0x000e620008000c00 */
[----:B------:R-:W2:Y:S01]  /*2900*/  LDCU UR20, c[0x0][0xc20] ;  /* 0x00018400ff1477ac */ /* 0x000ea20008000800 */
[----:B------:R-:W3:Y:S01]  /*2910*/  LDCU UR13, c[0x0][0xc0c] ;  /* 0x00018180ff0d77ac */ /* 0x000ee20008000800 */
[----:B------:R-:W4:Y:S01]  /*2920*/  LDCU.64 UR14, c[0x0][0xc28] ;  /* 0x00018500ff0e77ac */ /* 0x000f220008000a00 */
[----:B------:R-:W-:Y:S02]  /*2930*/  UISETP.NE.AND UP3, UPT, UR39, 0x1, UPT ;  /* 0x000000012700788c */ /* 0x000fe4000bf65270 */
[----:B-1----:R-:W-:Y:S02]  /*2940*/  UIMAD.WIDE.U32 UR4, UR52, UR19, URZ ;  /* 0x00000013340472a5 */ /* 0x002fe4000f8e00ff */
[----:B------:R-:W-:Y:S02]  /*2950*/  UIMAD.WIDE.U32 UR6, UR54, UR16, URZ ;  /* 0x00000010360672a5 */ /* 0x000fe4000f8e00ff */
[----:B------:R-:W-:-:S02]  /*2960*/  UISETP.NE.AND UP0, UPT, UR18, 0x1, UPT ;  /* 0x000000011200788c */ /* 0x000fc4000bf05270 */
[----:B------:R-:W-:Y:S01]  /*2970*/  UIMAD.WIDE.U32 UR10, UR48, UR19, URZ ;  /* 0x00000013300a72a5 */ /* 0x000fe2000f8e00ff */
[----:B------:R-:W-:Y:S01]  /*2980*/  UMOV UR4, UR5 ;  /* 0x0000000500047c82 */ /* 0x000fe20008000000 */
[----:B---3--:R-:W-:Y:S02]  /*2990*/  UISETP.NE.AND UP2, UPT, UR13, 0x1, UPT ;  /* 0x000000010d00788c */ /* 0x008fe4000bf45270 */
[----:B--2---:R-:W-:Y:S02]  /*29a0*/  USHF.R.U32.HI UR5, URZ, UR20, UR4 ;  /* 0x00000014ff057299 */ /* 0x004fe40008011604 */
[----:B------:R-:W-:Y:S01]  /*29b0*/  UIMAD.WIDE.U32 UR8, UR50, UR16, URZ ;  /* 0x00000010320872a5 */ /* 0x000fe2000f8e00ff */
[----:B------:R-:W-:Y:S01]  /*29c0*/  UMOV UR4, UR7 ;  /* 0x0000000700047c82 */ /* 0x000fe20008000000 */
[----:B------:R-:W-:Y:S02]  /*29d0*/  USEL UR5, UR52, UR5, !UP0 ;  /* 0x0000000534057287 */ /* 0x000fe4000c000000 */
[----:B------:R-:W-:-:S02]  /*29e0*/  USHF.R.U32.HI UR4, URZ, UR17, UR4 ;  /* 0x00000011ff047299 */ /* 0x000fc40008011604 */
[----:B----4-:R-:W-:Y:S02]  /*29f0*/  UIMAD.WIDE.U32 UR6, UR5, UR14, URZ ;  /* 0x0000000e050672a5 */ /* 0x010fe4000f8e00ff */
[----:B------:R-:W-:Y:S01]  /*2a00*/  USEL UR12, UR54, UR4, !UP2 ;  /* 0x00000004360c7287 */ /* 0x000fe2000d000000 */
[----:B------:R-:W-:Y:S02]  /*2a10*/  UMOV UR8, UR9 ;  /* 0x0000000900087c82 */ /* 0x000fe40008000000 */
[----:B------:R-:W-:Y:S01]  /*2a20*/  UMOV UR4, UR11 ;  /* 0x0000000b00047c82 */ /* 0x000fe20008000000 */
[----:B------:R-:W-:Y:S01]  /*2a30*/  UIMAD.WIDE.U32 UR10, UR12, UR14, URZ ;  /* 0x0000000e0c0a72a5 */ /* 0x000fe2000f8e00ff */
[----:B------:R-:W-:Y:S01]  /*2a40*/  UMOV UR6, UR7 ;  /* 0x0000000700067c82 */ /* 0x000fe20008000000 */
[----:B------:R-:W-:Y:S02]  /*2a50*/  USHF.R.U32.HI UR4, URZ, UR20, UR4 ;  /* 0x00000014ff047299 */ /* 0x000fe40008011604 */
[----:B------:R-:W-:-:S02]  /*2a60*/  @UP3 USHF.R.U32.HI UR5, URZ, UR15, UR6 ;  /* 0x0000000fff053299 */ /* 0x000fc40008011606 */
[----:B------:R-:W-:Y:S01]  /*2a70*/  USHF.R.U32.HI UR17, URZ, UR17, UR8 ;  /* 0x00000011ff117299 */ /* 0x000fe20008011608 */
[----:B------:R-:W-:Y:S01]  /*2a80*/  UMOV UR6, UR11 ;  /* 0x0000000b00067c82 */ /* 0x000fe20008000000 */
[----:B------:R-:W-:Y:S02]  /*2a90*/  USEL UR4, UR48, UR4, !UP0 ;  /* 0x0000000430047287 */ /* 0x000fe4000c000000 */
[----:B------:R-:W-:Y:S02]  /*2aa0*/  @UP3 USHF.R.U32.HI UR12, URZ, UR15, UR6 ;  /* 0x0000000fff0c3299 */ /* 0x000fe40008011606 */
[----:B------:R-:W-:Y:S02]  /*2ab0*/  UIMAD UR6, UR39, UR5, URZ ;  /* 0x00000005270672a4 */ /* 0x000fe4000f8e02ff */
[----:B------:R-:W-:Y:S02]  /*2ac0*/  USEL UR5, UR50, UR17, !UP2 ;  /* 0x0000001132057287 */ /* 0x000fe4000d000000 */
[----:B------:R-:W-:-:S02]  /*2ad0*/  UIMAD UR8, UR39, UR12, URZ ;  /* 0x0000000c270872a4 */ /* 0x000fc4000f8e02ff */
[----:B------:R-:W-:Y:S02]  /*2ae0*/  UISETP.GE.AND UP0, UPT, UR4, UR6, UPT ;  /* 0x000000060400728c */ /* 0x000fe4000bf06270 */
[----:B------:R-:W-:Y:S02]  /*2af0*/  UIMAD.WIDE.U32 UR6, UR4, UR14, URZ ;  /* 0x0000000e040672a5 */ /* 0x000fe4000f8e00ff */
[----:B------:R-:W-:Y:S02]  /*2b00*/  UISETP.GE.OR UP0, UPT, UR5, UR8, UP0 ;  /* 0x000000080500728c */ /* 0x000fe40008706670 */
[----:B------:R-:W-:Y:S02]  /*2b10*/  UIMAD.WIDE.U32 UR8, UR5, UR14, URZ ;  /* 0x0000000e050872a5 */ /* 0x000fe4000f8e00ff */
[----:B------:R-:W-:Y:S01]  /*2b20*/  UIADD3 UR10, UPT, UPT, -UR4, URZ, URZ ;  /* 0x000000ff040a7290 */ /* 0x000fe2000fffe1ff */
[----:B------:R-:W-:Y:S02]  /*2b30*/  UMOV UR6, UR7 ;  /* 0x0000000700067c82 */ /* 0x000fe40008000000 */
[----:B------:R-:W-:-:S02]  /*2b40*/  USHF.R.U32.HI UR6, URZ, UR15, UR6 ;  /* 0x0000000fff067299 */ /* 0x000fc40008011606 */
[----:B------:R-:W-:Y:S02]  /*2b50*/  UIMAD UR10, UR18, UR10, UR48 ;  /* 0x0000000a120a72a4 */ /* 0x000fe4000f8e0230 */
[----:B------:R-:W-:Y:S01]  /*2b60*/  USEL UR6, UR4, UR6, !UP3 ;  /* 0x0000000604067287 */ /* 0x000fe2000d800000 */
[----:B------:R-:W-:Y:S01]  /*2b70*/  @!UP0 UMOV UR7, UR9 ;  /* 0x0000000900078c82 */ /* 0x000fe20008000000 */
[----:B------:R-:W-:Y:S02]  /*2b80*/  UIADD3 UR9, UPT, UPT, -UR5, URZ, URZ ;  /* 0x000000ff05097290 */ /* 0x000fe4000fffe1ff */
[----:B------:R-:W-:Y:S02]  /*2b90*/  @!UP0 USHF.R.U32.HI UR7, URZ, UR15, UR7 ;  /* 0x0000000fff078299 */ /* 0x000fe40008011607 */
[----:B------:R-:W-:Y:S02]  /*2ba0*/  UIADD3 UR8, UPT, UPT, -UR6, URZ, URZ ;  /* 0x000000ff06087290 */ /* 0x000fe4000fffe1ff */
[----:B------:R-:W-:-:S02]  /*2bb0*/  @!UP0 USEL UR7, UR5, UR7, !UP3 ;  /* 0x0000000705078287 */ /* 0x000fc4000d800000 */
[----:B------:R-:W-:Y:S02]  /*2bc0*/  UIMAD UR8, UR39, UR8, UR4 ;  /* 0x00000008270872a4 */ /* 0x000fe4000f8e0204 */
[----:B------:R-:W-:Y:S02]  /*2bd0*/  @!UP0 UIADD3 UR6, UPT, UPT, UR6, -UR7, URZ ;  /* 0x8000000706068290 */ /* 0x000fe4000fffe0ff */
[----:B------:R-:W-:Y:S02]  /*2be0*/  @!UP0 UIMAD UR7, UR8, UR12, UR7 ;  /* 0x0000000c080782a4 */ /* 0x000fe4000f8e0207 */
[----:B------:R-:W-:Y:S02]  /*2bf0*/  @!UP0 UIMAD UR4, UR39, UR6, UR5 ;  /* 0x00000006270482a4 */ /* 0x000fe4000f8e0205 */
[----:B------:R-:W-:Y:S02]  /*2c00*/  UIMAD UR6, UR13, UR9, UR50 ;  /* 0x000000090d0672a4 */ /* 0x000fe4000f8e0232 */
[----:B------:R-:W-:Y:S01]  /*2c10*/  UIMAD UR48, UR4, UR18, UR10 ;  /* 0x00000012043072a4 */ /* 0x000fe2000f8e020a */
[----:B------:R-:W-:-:S02]  /*2c20*/  @!UP0 UMOV UR5, UR7 ;  /* 0x0000000700058c82 */ /* 0x000fc40008000000 */
[----:B------:R-:W-:-:S12]  /*2c30*/  UIMAD UR50, UR5, UR13, UR6 ;  /* 0x0000000d053272a4 */ /* 0x000fd8000f8e0206 */
.L_x_38:
[----:B------:R-:W1:Y:S02]  /*2c40*/  LDCU UR4, c[0x0][0xc30] ;  /* 0x00018600ff0477ac */ /* 0x000e640008000800 */
[----:B-1----:R-:W-:-:S09]  /*2c50*/  UISETP.NE.AND UP0, UPT, UR4, 0x1, UPT ;  /* 0x000000010400788c */ /* 0x002fd2000bf05270 */
[----:B------:R-:W-:Y:S05]  /*2c60*/  BRA.U UP0, `(.L_x_39) ;  /* 0x0000000100447547 */ /* 0x000fea000b800000 */
[----:B------:R-:W1:Y:S01]  /*2c70*/  LDCU.128 UR8, c[0x0][0xc10] ;  /* 0x00018200ff0877ac */ /* 0x000e620008000c00 */
[----:B------:R-:W2:Y:S01]  /*2c80*/  LDCU UR12, c[0x0][0xc0c] ;  /* 0x00018180ff0c77ac */ /* 0x000ea20008000800 */
[----:B------:R-:W3:Y:S01]  /*2c90*/  LDCU UR13, c[0x0][0xc20] ;  /* 0x00018400ff0d77ac */ /* 0x000ee20008000800 */
[----:B-1----:R-:W-:Y:S02]  /*2ca0*/  UIMAD.WIDE.U32 UR6, UR50, UR8, URZ ;  /* 0x00000008320672a5 */ /* 0x002fe4000f8e00ff */
[----:B------:R-:W-:Y:S02]  /*2cb0*/  UIMAD.WIDE.U32 UR4, UR48, UR11, URZ ;  /* 0x0000000b300472a5 */ /* 0x000fe4000f8e00ff */
[----:B--2---:R-:W-:Y:S02]  /*2cc0*/  UISETP.NE.AND UP2, UPT, UR12, 0x1, UPT ;  /* 0x000000010c00788c */ /* 0x004fe4000bf45270 */
[----:B------:R-:W-:Y:S01]  /*2cd0*/  UISETP.NE.AND UP0, UPT, UR10, 0x1, UPT ;  /* 0x000000010a00788c */ /* 0x000fe2000bf05270 */
[----:B------:R-:W-:-:S02]  /*2ce0*/  UMOV UR6, UR7 ;  /* 0x0000000700067c82 */ /* 0x000fc40008000000 */
[----:B------:R-:W-:Y:S01]  /*2cf0*/  UMOV UR4, UR5 ;  /* 0x0000000500047c82 */ /* 0x000fe20008000000 */
[----:B------:R-:W-:Y:S02]  /*2d00*/  USHF.R.U32.HI UR6, URZ, UR9, UR6 ;  /* 0x00000009ff067299 */ /* 0x000fe40008011606 */
[----:B---3--:R-:W-:Y:S02]  /*2d10*/  USHF.R.U32.HI UR4, URZ, UR13, UR4 ;  /* 0x0000000dff047299 */ /* 0x008fe40008011604 */
[----:B------:R-:W-:Y:S02]  /*2d20*/  USEL UR5, UR50, UR6, !UP2 ;  /* 0x0000000632057287 */ /* 0x000fe4000d000000 */
[----:B------:R-:W-:-:S04]  /*2d30*/  USEL UR4, UR48, UR4, !UP0 ;  /* 0x0000000430047287 */ /* 0x000fc8000c000000 */
[----:B------:R-:W-:Y:S02]  /*2d40*/  UIADD3 UR6, UPT, UPT, UR5, -UR4, URZ ;  /* 0x8000000405067290 */ /* 0x000fe4000fffe0ff */
[----:B------:R-:W-:Y:S02]  /*2d50*/  UIADD3 UR4, UPT, UPT, -UR5, UR4, URZ ;  /* 0x0000000405047290 */ /* 0x000fe4000fffe1ff */
[----:B------:R-:W-:Y:S02]  /*2d60*/  UIMAD UR48, UR6, UR10, UR48 ;  /* 0x0000000a063072a4 */ /* 0x000fe4000f8e0230 */
[----:B------:R-:W-:-:S12]  /*2d70*/  UIMAD UR50, UR4, UR12, UR50 ;  /* 0x0000000c043272a4 */ /* 0x000fd8000f8e0232 */
.L_x_39:
[----:B------:R-:W-:Y:S01]  /*2d80*/  R2UR UR5, R93 ;  /* 0x000000005d0572ca */ /* 0x000fe200000e0000 */
[----:B------:R-:W-:Y:S01]  /*2d90*/  UMOV UR36, UR42 ;  /* 0x0000002a00247c82 */ /* 0x000fe20008000000 */
[----:B------:R-:W-:Y:S02]  /*2da0*/  R2UR UR4, R92 ;  /* 0x000000005c0472ca */ /* 0x000fe400000e0000 */
[----:B------:R-:W-:Y:S02]  /*2db0*/  PLOP3.LUT P1, PT, PT, PT, PT, 0x80, 0x8 ;  /* 0x000000000008781c */ /* 0x000fe40003f2f070 */
[----:B------:R-:W-:-:S07]  /*2dc0*/  LOP3.LUT R2, R2, 0x1, RZ, 0x3c, !PT ;  /* 0x0000000102027812 */ /* 0x000fce00078e3cff */
[----:B------:R-:W-:Y:S02]  /*2dd0*/  UIADD3 UR53, UPT, UPT, UR50, UR5, URZ ;  /* 0x0000000532357290 */ /* 0x000fe4000fffe0ff */
[----:B------:R-:W-:Y:S01]  /*2de0*/  UIADD3 UR23, UPT, UPT, UR48, UR4, URZ ;  /* 0x0000000430177290 */ /* 0x000fe2000fffe0ff */
[----:B------:R-:W-:Y:S11]  /*2df0*/  BRA.U UP1, `(.L_x_40) ;  /* 0xffffffe901a47547 */ /* 0x000ff6000b83ffff */
[----:B------:R-:W-:Y:S01]  /*2e00*/  UIADD3 UR30, UPT, UPT, UR30, 0x50, URZ ;  /* 0x000000501e1e7890 */ /* 0x000fe2000fffe0ff */
[----:B------:R-:W-:-:S03]  /*2e10*/  MOV R3, UR27 ;  /* 0x0000001b00037c02 */ /* 0x000fc60008000f00 */
[----:B------:R-:W-:Y:S01]  /*2e20*/  ULEA UR4, UR31, UR30, 0x3 ;  /* 0x0000001e1f047291 */ /* 0x000fe2000f8e18ff */
[----:B------:R-:W-:-:S08]  /*2e30*/  SHF.L.U32 R3, R3, 0x1f, RZ ;  /* 0x0000001f03037819 */ /* 0x000fd000000006ff */
[----:B------:R-:W1:Y:S02]  /*2e40*/  SYNCS.PHASECHK.TRANS64.TRYWAIT P0, [UR4], R3 ;  /* 0x00000003ff0075a7 */ /* 0x000e640008001104 */
[----:B-1----:R-:W-:Y:S05]  /*2e50*/  @!P0 BRA `(.L_x_41) ;  /* 0x0000005c00d88947 */ /* 0x002fea0003800000 */
.L_x_138:
[----:B------:R-:W-:-:S04]  /*2e60*/  UIADD3 UR4, UPT, UPT, UR31, 0x1, URZ ;  /* 0x000000011f047890 */ /* 0x000fc8000fffe0ff */
[----:B------:R-:W-:-:S04]  /*2e70*/  UISETP.NE.AND UP0, UPT, UR4, 0xa, UPT ;  /* 0x0000000a0400788c */ /* 0x000fc8000bf05270 */
[----:B------:R-:W-:Y:S02]  /*2e80*/  USEL UR5, URZ, 0x1, UP0 ;  /* 0x00000001ff057887 */ /* 0x000fe40008000000 */
[----:B------:R-:W-:Y:S02]  /*2e90*/  USEL UR4, UR4, URZ, UP0 ;  /* 0x000000ff04047287 */ /* 0x000fe40008000000 */
[----:B------:R-:W-:Y:S02]  /*2ea0*/  ULOP3.LUT UR6, UR27, UR5, URZ, 0x3c, !UPT ;  /* 0x000000051b067292 */ /* 0x000fe4000f8e3cff */
[----:B------:R-:W-:-:S04]  /*2eb0*/  ULEA UR5, UR4, UR30, 0x3 ;  /* 0x0000001e04057291 */ /* 0x000fc8000f8e18ff */
[----:B-1----:R-:W-:-:S04]  /*2ec0*/  MOV R3, UR6 ;  /* 0x0000000600037c02 */ /* 0x002fc80008000f00 */
[----:B------:R-:W-:-:S04]  /*2ed0*/  SHF.L.U32 R3, R3, 0x1f, RZ ;  /* 0x0000001f03037819 */ /* 0x000fc800000006ff */
[----:B------:R-:W1:Y:S02]  /*2ee0*/  SYNCS.PHASECHK.TRANS64.TRYWAIT P0, [UR5], R3 ;  /* 0x00000003ff0075a7 */ /* 0x000e640008001105 */
[----:B-1----:R-:W-:Y:S05]  /*2ef0*/  @!P0 BRA `(.L_x_42) ;  /* 0x0000005c00c88947 */ /* 0x002fea0003800000 */
.L_x_140:
        /* <DEDUP_REMOVED lines=10> */
.L_x_142:
        /* <DEDUP_REMOVED lines=10> */
.L_x_144:
        /* <DEDUP_REMOVED lines=10> */
.L_x_146:
        /* <DEDUP_REMOVED lines=10> */
.L_x_148:
        /* <DEDUP_REMOVED lines=10> */
.L_x_150:
        /* <DEDUP_REMOVED lines=10> */
.L_x_152:
        /* <DEDUP_REMOVED lines=10> */
.L_x_154:
[----:B------:R-:W-:-:S04]  /*3360*/  UIADD3 UR4, UPT, UPT, UR4, 0x1, URZ ;  /* 0x0000000104047890 */ /* 0x000fc8000fffe0ff */
[----:B------:R-:W-:-:S04]  /*3370*/  UISETP.NE.AND UP0, UPT, UR4, 0xa, UPT ;  /* 0x0000000a0400788c */ /* 0x000fc8000bf05270 */
[----:B------:R-:W-:Y:S02]  /*3380*/  USEL UR5, URZ, 0x1, UP0 ;  /* 0x00000001ff057887 */ /* 0x000fe40008000000 */
[----:B------:R-:W-:Y:S02]  /*3390*/  USEL UR4, UR4, URZ, UP0 ;  /* 0x000000ff04047287 */ /* 0x000fe40008000000 */
[----:B------:R-:W-:Y:S02]  /*33a0*/  ULOP3.LUT UR5, UR6, UR5, URZ, 0x3c, !UPT ;  /* 0x0000000506057292 */ /* 0x000fe4000f8e3cff */
[----:B------:R-:W-:-:S04]  /*33b0*/  ULEA UR4, UR4, UR30, 0x3 ;  /* 0x0000001e04047291 */ /* 0x000fc8000f8e18ff */
[----:B------:R-:W-:Y:S02]  /*33c0*/  IMAD.U32 R2, RZ, RZ, UR5 ;  /* 0x00000005ff027e24 */ /* 0x000fe4000f8e00ff */
[----:B-1----:R-:W-:-:S03]  /*33d0*/  MOV R0, UR4 ;  /* 0x0000000400007c02 */ /* 0x002fc60008000f00 */
[----:B------:R-:W-:-:S07]  /*33e0*/  SHF.L.U32 R3, R2, 0x1f, RZ ;  /* 0x0000001f02037819 */ /* 0x000fce00000006ff */
.L_x_50:
[----:B-1----:R1:W2:Y:S02]  /*33f0*/  SYNCS.PHASECHK.TRANS64.TRYWAIT P0, [R0+URZ], R3 ;  /* 0x00000003000075a7 */ /* 0x0022a400080011ff */
[----:B--2---:R-:W-:Y:S05]  /*3400*/  @!P0 NANOSLEEP.SYNCS 0x989680 ;  /* 0x009896800000895d */ /* 0x004fea0003900000 */
[----:B------:R-:W2:Y:S02]  /*3410*/  @!P0 SYNCS.PHASECHK.TRANS64 P0, [R0+URZ], R3 ;  /* 0x00000003000085a7 */ /* 0x000ea400080010ff */
[----:B--2---:R-:W-:Y:S05]  /*3420*/  @P0 EXIT ;  /* 0x000000000000094d */ /* 0x004fea0003800000 */
[----:B------:R-:W-:Y:S05]  /*3430*/  BRA `(.L_x_50) ;  /* 0xfffffffc00ec7947 */ /* 0x000fea000383ffff */
.L_x_22:
[----:B------:R-:W2:Y:S02]  /*3440*/  S2UR UR4, SR_CgaCtaId ;  /* 0x00000000000479c3 */ /* 0x000ea40000008800 */
[----:B--2---:R-:W-:-:S04]  /*3450*/  UISETP.NE.AND UP0, UPT, UR4, URZ, UPT ;  /* 0x000000ff0400728c */ /* 0x004fc8000bf05270 */
[----:B------:R-:W-:-:S09]  /*3460*/  UISETP.NE.OR UP0, UPT, UR18, 0x1, UP0 ;  /* 0x000000011200788c */ /* 0x000fd20008705670 */
[----:B------:R-:W-:Y:S05]  /*3470*/  BRA.U UP0, `(.L_x_51) ;  /* 0x0000000100b47547 */ /* 0x000fea000b800000 */
[----:B------:R-:W2:Y:S01]  /*3480*/  S2UR UR5, SR_CgaCtaId ;  /* 0x00000000000579c3 */ /* 0x000ea20000008800 */
[----:B------:R-:W-:Y:S01]  /*3490*/  UMOV UR4, 0x400 ;  /* 0x0000040000047882 */ /* 0x000fe20000000000 */
[----:B------:R-:W-:Y:S01]  /*34a0*/  HFMA2 R2, -RZ, RZ, 0, 5.9604644775390625e-08 ;  /* 0x00000001ff027431 */ /* 0x000fe200000001ff */
[----:B------:R-:W-:Y:S01]  /*34b0*/  ISETP.GE.U32.AND P0, PT, R3, 0x2, PT ;  /* 0x000000020300780c */ /* 0x000fe20003f06070 */
[----:B------:R-:W-:Y:S01]  /*34c0*/  IMAD.MOV.U32 R8, RZ, RZ, RZ ;  /* 0x000000ffff087224 */ /* 0x000fe200078e00ff */
[----:B--2---:R-:W-:-:S04]  /*34d0*/  ULEA UR4, UR5, UR4, 0x18 ;  /* 0x0000000405047291 */ /* 0x004fc8000f8ec0ff */
[----:B------:R-:W-:Y:S02]  /*34e0*/  UIADD3 UR5, UPT, UPT, UR4, 0xe8, URZ ;  /* 0x000000e804057890 */ /* 0x000fe4000fffe0ff */
[----:B------:R-:W-:Y:S02]  /*34f0*/  UIADD3 UR8, UPT, UPT, UR4, 0xe0, URZ ;  /* 0x000000e004087890 */ /* 0x000fe4000fffe0ff */
[----:B------:R-:W-:-:S12]  /*3500*/  UPRMT UR5, URZ, 0x654, UR5 ;  /* 0x00000654ff057896 */ /* 0x000fd80008000005 */
.L_x_54:
[----:B------:R-:W-:Y:S01]  /*3510*/  SHF.L.U32 R7, R2, 0x1f, RZ ;  /* 0x0000001f02077819 */ /* 0x000fe200000006ff */
[----:B------:R-:W-:Y:S02]  /*3520*/  IMAD.U32 R4, RZ, RZ, UR8 ;  /* 0x00000008ff047e24 */ /* 0x000fe4000f8e00ff */
[----:B------:R-:W-:Y:S01]  /*3530*/  @!P0 IMAD.MOV.U32 R5, RZ, RZ, 0x10 ;  /* 0x00000010ff058424 */ /* 0x000fe200078e00ff */
[----:B------:R-:W2:Y:S02]  /*3540*/  SYNCS.PHASECHK.TRANS64.TRYWAIT P1, [UR4+0xe8], R7 ;  /* 0x0000e807ff0075a7 */ /* 0x000ea40008021104 */
[----:B------:R-:W-:-:S04]  /*3550*/  PRMT R9, R3, 0x654, R4 ;  /* 0x0000065403097816 */ /* 0x000fc80000000004 */
[----:B------:R-:W-:Y:S01]  /*3560*/  SEL R0, R9, R0, !P0 ;  /* 0x0000000009007207 */ /* 0x000fe20004000000 */
[----:B--2---:R-:W-:Y:S06]  /*3570*/  @!P1 BRA `(.L_x_52) ;  /* 0x0000005800e89947 */ /* 0x004fec0003800000 */
.L_x_156:
[----:B------:R-:W-:Y:S01]  /*3580*/  UIADD3 UR6, UPT, UPT, UR4, 0x120, URZ ;  /* 0x0000012004067890 */ /* 0x000fe2000fffe0ff */
[----:B------:R3:W-:Y:S01]  /*3590*/  @!P0 SYNCS.ARRIVE.TRANS64.RED RZ, [R0+URZ], R5 ;  /* 0x0000000500ff89a7 */ /* 0x0007e200080004ff */
[----:B------:R-:W-:Y:S01]  /*35a0*/  UIADD3 UR7, UPT, UPT, UR4, 0xe0, URZ ;  /* 0x000000e004077890 */ /* 0x000fe2000fffe0ff */
[----:B------:R-:W-:-:S08]  /*35b0*/  LOP3.LUT R2, R2, 0x1, RZ, 0x3c, !PT ;  /* 0x0000000102027812 */ /* 0x000fd000078e3cff */
[----:B------:R-:W-:Y:S06]  /*35c0*/  UGETNEXTWORKID.BROADCAST [UR6], [UR7] ;  /* 0x00000000060073ca */ /* 0x000fec0008000100 */
[----:B---3--:R-:W-:-:S04]  /*35d0*/  SHF.L.U32 R5, R8, 0x1f, RZ ;  /* 0x0000001f08057819 */ /* 0x008fc800000006ff */
[----:B------:R-:W3:Y:S02]  /*35e0*/  SYNCS.PHASECHK.TRANS64.TRYWAIT P1, [UR4+0xe0], R5 ;  /* 0x0000e005ff0075a7 */ /* 0x000ee40008021104 */
[----:B---3--:R-:W-:Y:S05]  /*35f0*/  @!P1 BRA `(.L_x_53) ;  /* 0x0000005800e09947 */ /* 0x008fea0003800000 */
.L_x_158:
[----:B--2---:R-:W2:Y:S01]  /*3600*/  LDS.128 R4, [UR4+0x120] ;  /* 0x00012004ff047984 */ /* 0x004ea20008000c00 */
[----:B------:R-:W-:Y:S01]  /*3610*/  LOP3.LUT R8, R8, 0x1, RZ, 0x3c, !PT ;  /* 0x0000000108087812 */ /* 0x000fe200078e3cff */
[----:B------:R-:W-:Y:S01]  /*3620*/  @!PT LDS RZ, [RZ] ;  /* 0x00000000fffff984 */ /* 0x000fe20000000800 */
[----:B------:R-:W-:Y:S01]  /*3630*/  @!PT LDS RZ, [RZ] ;  /* 0x00000000fffff984 */ /* 0x000fe20000000800 */
[----:B------:R-:W-:Y:S01]  /*3640*/  @!PT LDS RZ, [RZ] ;  /* 0x00000000fffff984 */ /* 0x000fe20000000800 */
[----:B------:R-:W-:Y:S01]  /*3650*/  @!PT LDS RZ, [RZ] ;  /* 0x00000000fffff984 */ /* 0x000fe20000000800 */
[----:B------:R3:W-:Y:S06]  /*3660*/  MEMBAR.ALL.CTA ;  /* 0x0000000000007992 */ /* 0x0007ec0000008000 */
[----:B---3--:R-:W3:Y:S02]  /*3670*/  FENCE.VIEW.ASYNC.S ;  /* 0x00000000000073c6 */ /* 0x008ee40000000000 */
[----:B---3--:R-:W-:Y:S01]  /*3680*/  SYNCS.ARRIVE.TRANS64.RED.A1T0 RZ, [UR5], RZ ;  /* 0x000000ffffff79a7 */ /* 0x008fe20008100405 */
[----:B--2---:R-:W-:-:S13]  /*3690*/  LOP3.LUT P1, RZ, R6, 0x1, RZ, 0xc0, !PT ;  /* 0x0000000106ff7812 */ /* 0x004fda000782c0ff */
[----:B------:R-:W-:Y:S05]  /*36a0*/  @P1 BRA `(.L_x_54) ;  /* 0xfffffffc00981947 */ /* 0x000fea000383ffff */
[----:B------:R-:W-:-:S04]  /*36b0*/  SHF.L.U32 R0, R2, 0x1f, RZ ;  /* 0x0000001f02007819 */ /* 0x000fc800000006ff */
[----:B------:R-:W2:Y:S02]  /*36c0*/  SYNCS.PHASECHK.TRANS64 P0, [UR4+0xe8], R0 ;  /* 0x0000e800ff0075a7 */ /* 0x000ea40008001004 */
[----:B-12---:R-:W-:Y:S05]  /*36d0*/  @P0 EXIT ;  /* 0x000000000000094d */ /* 0x006fea0003800000 */
[----:B------:R-:W-:-:S07]  /*36e0*/  MOV R0, UR4 ;  /* 0x0000000400007c02 */ /* 0x000fce0008000f00 */
.L_x_55:
[----:B-1----:R-:W-:-:S04]  /*36f0*/  SHF.L.U32 R3, R2, 0x1f, RZ ;  /* 0x0000001f02037819 */ /* 0x002fc800000006ff */
[----:B------:R1:W2:Y:S03]  /*3700*/  SYNCS.PHASECHK.TRANS64.TRYWAIT P0, [R0+URZ+0xe8], R3 ;  /* 0x0000e803000075a7 */ /* 0x0002a600080011ff */
[----:B--2---:R-:W-:Y:S05]  /*3710*/  @!P0 NANOSLEEP.SYNCS 0x989680 ;  /* 0x009896800000895d */ /* 0x004fea0003900000 */
[----:B------:R-:W2:Y:S02]  /*3720*/  @!P0 SYNCS.PHASECHK.TRANS64 P0, [R0+URZ+0xe8], R3 ;  /* 0x0000e803000085a7 */ /* 0x000ea400080010ff */
[----:B--2---:R-:W-:Y:S05]  /*3730*/  @P0 EXIT ;  /* 0x000000000000094d */ /* 0x004fea0003800000 */
[----:B------:R-:W-:Y:S05]  /*3740*/  BRA `(.L_x_55) ;  /* 0xfffffffc00e87947 */ /* 0x000fea000383ffff */
.L_x_51:
[----:B------:R-:W-:Y:S05]  /*3750*/  BRA.U UP4, `(.L_x_56) ;  /* 0x0000001104a87547 */ /* 0x000fea000b800000 */
[----:B------:R-:W2:Y:S01]  /*3760*/  S2UR UR4, SR_CgaCtaId ;  /* 0x00000000000479c3 */ /* 0x000ea20000008800 */
[----:B------:R-:W-:Y:S01]  /*3770*/  UMOV UR5, 0x40 ;  /* 0x0000004000057882 */ /* 0x000fe20000000000 */
[----:B------:R-:W-:Y:S01]  /*3780*/  NOP ;  /* 0x0000000000007918 */ /* 0x000fe20000000000 */
[----:B------:R-:W-:Y:S01]  /*3790*/  UMOV UR6, 0x400 ;  /* 0x0000040000067882 */ /* 0x000fe20000000000 */
[----:B--2---:R-:W-:Y:S02]  /*37a0*/  ULEA UR5, UR4, UR5, 0x18 ;  /* 0x0000000504057291 */ /* 0x004fe4000f8ec0ff */
[----:B------:R-:W-:-:S07]  /*37b0*/  ULEA UR6, UR4, UR6, 0x18 ;  /* 0x0000000604067291 */ /* 0x000fce000f8ec0ff */
[----:B------:R-:W2:Y:S02]  /*37c0*/  LDS.U8 R3, [UR5+0x1c] ;  /* 0x00001c05ff037984 */ /* 0x000ea40008000000 */
[----:B--2---:R-:W-:-:S13]  /*37d0*/  ISETP.NE.AND P0, PT, R3, RZ, PT ;  /* 0x000000ff0300720c */ /* 0x004fda0003f05270 */
[----:B------:R-:W-:Y:S05]  /*37e0*/  @P0 BRA `(.L_x_57) ;  /* 0x0000000400080947 */ /* 0x000fea0003800000 */
[----:B------:R-:W-:Y:S02]  /*37f0*/  UISETP.NE.U32.AND UP1, UPT, UR40, 0x1, UPT ;  /* 0x000000012800788c */ /* 0x000fe4000bf25070 */
[----:B------:R-:W-:-:S07]  /*3800*/  UIADD3 UR7, UPT, UPT, UR5, 0x8, URZ ;  /* 0x0000000805077890 */ /* 0x000fce000fffe0ff */
[----:B------:R-:W-:Y:S05]  /*3810*/  BRA.U !UP1, `(.L_x_58) ;  /* 0x00000001099c7547 */ /* 0x000fea000b800000 */
[----:B------:R-:W-:Y:S01]  /*3820*/  ELECT P0, URZ, PT ;  /* 0x0000000000ff782f */ /* 0x000fe20003800000 */
[----:B------:R-:W-:-:S12]  /*3830*/  BSSY B0, `(.L_x_58) ;  /* 0x0000025000007945 */ /* 0x000fd80003800000 */
[----:B------:R-:W-:Y:S05]  /*3840*/  @!P0 BRA `(.L_x_59) ;  /* 0x00000000008c8947 */ /* 0x000fea0003800000 */
[----:B------:R-:W-:-:S05]  /*3850*/  UMOV UR4, 0x10 ;  /* 0x0000001000047882 */ /* 0x000fca0000000000 */
[----:B------:R-:W-:Y:S04]  /*3860*/  DEPBAR.LE SB2, 0x36 ;  /* 0x0000ad800000791a */ /* 0x000fe80000000000 */
[----:B------:R-:W2:Y:S02]  /*3870*/  UTCATOMSWS.2CTA.FIND_AND_SET.ALIGN UP0, UR4, UR4 ;  /* 0x00000004000475e3 */ /* 0x000ea40008200800 */
[----:B--2---:R-:W-:Y:S01]  /*3880*/  MOV R10, UR4 ;  /* 0x00000004000a7c02 */ /* 0x004fe20008000f00 */
[----:B------:R-:W-:Y:S06]  /*3890*/  BRA.U UP0, `(.L_x_60) ;  /* 0x0000000100187547 */ /* 0x000fec000b800000 */
.L_x_61:
[----:B------:R-:W-:Y:S05]  /*38a0*/  NANOSLEEP 0x64 ;  /* 0x000000640000795d */ /* 0x000fea0003800000 */
[----:B------:R-:W-:-:S05]  /*38b0*/  UMOV UR4, 0x10 ;  /* 0x0000001000047882 */ /* 0x000fca0000000000 */
[----:B------:R-:W-:Y:S04]  /*38c0*/  DEPBAR.LE SB2, 0x36 ;  /* 0x0000ad800000791a */ /* 0x000fe80000000000 */
[----:B------:R-:W2:Y:S02]  /*38d0*/  UTCATOMSWS.2CTA.FIND_AND_SET.ALIGN UP0, UR4, UR4 ;  /* 0x00000004000475e3 */ /* 0x000ea40008200800 */
[----:B--2---:R-:W-:Y:S01]  /*38e0*/  MOV R10, UR4 ;  /* 0x00000004000a7c02 */ /* 0x004fe20008000f00 */
[----:B------:R-:W-:Y:S05]  /*38f0*/  BRA.U !UP0, `(.L_x_61) ;  /* 0xfffffffd08e87547 */ /* 0x000fea000b83ffff */
.L_x_60:
[----:B------:R-:W2:Y:S01]  /*3900*/  LDS R6, [UR5+0x10] ;  /* 0x00001005ff067984 */ /* 0x000ea20008000800 */
[----:B------:R-:W-:Y:S01]  /*3910*/  IMAD.U32 R3, RZ, RZ, UR6 ;  /* 0x00000006ff037e24 */ /* 0x000fe2000f8e00ff */
[----:B------:R-:W-:-:S03]  /*3920*/  MOV R4, UR37 ;  /* 0x0000002500047c02 */ /* 0x000fc60008000f00 */
[----:B------:R-:W-:Y:S01]  /*3930*/  VIADD R3, R3, 0x130 ;  /* 0x0000013003037836 */ /* 0x000fe20000000000 */
[----:B--2---:R-:W-:-:S04]  /*3940*/  SHF.L.U32 R6, R6, 0x1f, RZ ;  /* 0x0000001f06067819 */ /* 0x004fc800000006ff */
[----:B------:R-:W2:Y:S02]  /*3950*/  SYNCS.PHASECHK.TRANS64.TRYWAIT P0, [UR5+0x8], R6 ;  /* 0x00000806ff0075a7 */ /* 0x000ea40008001105 */
[----:B--2---:R-:W-:Y:S05]  /*3960*/  @P0 BRA `(.L_x_62) ;  /* 0x0000000000080947 */ /* 0x004fea0003800000 */
[----:B------:R-:W2:Y:S02]  /*3970*/  SYNCS.PHASECHK.TRANS64.TRYWAIT P0, [UR5+0x8], R6 ;  /* 0x00000806ff0075a7 */ /* 0x000ea40008001105 */
[----:B--2---:R-:W-:Y:S05]  /*3980*/  @!P0 BRA `(.L_x_63) ;  /* 0x0000005800148947 */ /* 0x004fea0003800000 */
.L_x_62:
[----:B------:R-:W-:Y:S01]  /*3990*/  PRMT R4, R4, 0x654, R3 ;  /* 0x0000065404047816 */ /* 0x000fe20000000003 */
[----:B------:R-:W-:Y:S01]  /*39a0*/  HFMA2 R3, -RZ, RZ, 0, 5.9604644775390625e-08 ;  /* 0x00000001ff037431 */ /* 0x000fe200000001ff */
[----:B------:R-:W-:Y:S01]  /*39b0*/  UPRMT UR4, UR37, 0x654, UR7 ;  /* 0x0000065425047896 */ /* 0x000fe20008000007 */
[----:B------:R-:W-:Y:S02]  /*39c0*/  IMAD.MOV.U32 R7, RZ, RZ, 0xffff ;  /* 0x0000ffffff077424 */ /* 0x000fe400078e00ff */
[----:B--2---:R-:W-:Y:S02]  /*39d0*/  IMAD.MOV.U32 R6, RZ, RZ, 0x4 ;  /* 0x00000004ff067424 */ /* 0x004fe400078e00ff */
[----:B------:R-:W-:Y:S01]  /*39e0*/  IMAD.SHL.U32 R9, R10, 0x20, RZ ;  /* 0x000000200a097824 */ /* 0x000fe200078e00ff */
[----:B------:R-:W-:Y:S02]  /*39f0*/  MOV R5, UR4 ;  /* 0x0000000400057c02 */ /* 0x000fe40008000f00 */
[-C--:B------:R-:W-:Y:S01]  /*3a00*/  SHF.L.U32 R8, R7, R10.reuse, RZ ;  /* 0x0000000a07087219 */ /* 0x080fe200000006ff */
[----:B------:R2:W-:Y:S01]  /*3a10*/  SYNCS.ARRIVE.TRANS64.RED RZ, [UR4], R6 ;  /* 0x00000006ffff79a7 */ /* 0x0005e20008000404 */
[----:B------:R-:W-:Y:S01]  /*3a20*/  SHF.L.U32 R7, R3, R10, RZ ;  /* 0x0000000a03077219 */ /* 0x000fe200000006ff */
[----:B------:R2:W-:Y:S04]  /*3a30*/  STS [UR6+0x130], R9 ;  /* 0x00013009ff007988 */ /* 0x0005e80008000806 */
[----:B------:R2:W-:Y:S04]  /*3a40*/  STAS [R4.64], R10 ;  /* 0x0000000a04007dbd */ /* 0x0005e8000c0008ff */
[----:B------:R2:W-:Y:S04]  /*3a50*/  ATOMS.OR RZ, [UR5+0x14], R8 ;  /* 0x00001408ffff798c */ /* 0x0005e8000b000005 */
[----:B------:R2:W-:Y:S04]  /*3a60*/  ATOMS.OR RZ, [UR5+0x18], R7 ;  /* 0x00001807ffff798c */ /* 0x0005e8000b000005 */
[----:B------:R2:W-:Y:S02]  /*3a70*/  ATOMS.XOR RZ, [UR5+0x10], R3 ;  /* 0x00001003ffff798c */ /* 0x0005e4000b800005 */
.L_x_59:
[----:B-1----:R-:W-:Y:S05]  /*3a80*/  BSYNC B0 ;  /* 0x0000000000007941 */ /* 0x002fea0003800000 */
.L_x_58:
[----:B------:R-:W-:Y:S05]  /*3a90*/  BRA.U UP1, `(.L_x_64) ;  /* 0x00000001016c7547 */ /* 0x000fea000b800000 */
[----:B------:R-:W-:-:S03]  /*3aa0*/  UMOV UR4, 0xffffffff ;  /* 0xffffffff00047882 */ /* 0x000fc60000000000 */
[----:B------:R-:W-:Y:S05]  /*3ab0*/  BRA.DIV UR4, `(.L_x_65) ;  /* 0x0000005604e07947 */ /* 0x000fea000b800000 */
[----:B------:R-:W-:-:S13]  /*3ac0*/  ELECT P0, URZ, PT ;  /* 0x0000000000ff782f */ /* 0x000fda0003800000 */
.L_x_161:
[----:B------:R-:W-:Y:S05]  /*3ad0*/  @!P0 BRA `(.L_x_64) ;  /* 0x00000000005c8947 */ /* 0x000fea0003800000 */
[----:B--2---:R-:W2:Y:S02]  /*3ae0*/  LDS R4, [UR5+0x10] ;  /* 0x00001005ff047984 */ /* 0x004ea40008000800 */
[----:B--2---:R-:W-:-:S04]  /*3af0*/  SHF.L.U32 R4, R4, 0x1f, RZ ;  /* 0x0000001f04047819 */ /* 0x004fc800000006ff */
[----:B------:R-:W2:Y:S02]  /*3b00*/  SYNCS.PHASECHK.TRANS64.TRYWAIT P0, [UR5+0x8], R4 ;  /* 0x00000804ff0075a7 */ /* 0x000ea40008001105 */
[----:B--2---:R-:W-:Y:S05]  /*3b10*/  @P0 BRA `(.L_x_66) ;  /* 0x0000000000080947 */ /* 0x004fea0003800000 */
[----:B------:R-:W2:Y:S02]  /*3b20*/  SYNCS.PHASECHK.TRANS64.TRYWAIT P0, [UR5+0x8], R4 ;  /* 0x00000804ff0075a7 */ /* 0x000ea40008001105 */
[----:B--2---:R-:W-:Y:S05]  /*3b30*/  @!P0 BRA `(.L_x_67) ;  /* 0x0000005400e48947 */ /* 0x004fea0003800000 */
.L_x_66:
[----:B------:R-:W3:Y:S01]  /*3b40*/  LDS R6, [UR6+0x130] ;  /* 0x00013006ff067984 */ /* 0x000ee20008000800 */
[----:B--2---:R-:W-:Y:S02]  /*3b50*/  HFMA2 R3, -RZ, RZ, 0, 5.9604644775390625e-08 ;  /* 0x00000001ff037431 */ /* 0x004fe400000001ff */
[----:B------:R-:W-:Y:S01]  /*3b60*/  IMAD.MOV.U32 R4, RZ, RZ, 0xffff ;  /* 0x0000ffffff047424 */ /* 0x000fe200078e00ff */
[----:B------:R-:W-:Y:S01]  /*3b70*/  UPRMT UR4, UR37, 0x654, UR7 ;  /* 0x0000065425047896 */ /* 0x000fe20008000007 */
[----:B---3--:R-:W-:-:S03]  /*3b80*/  IMAD.SHL.U32 R5, R6, 0x20, RZ ;  /* 0x0000002006057824 */ /* 0x008fc600078e00ff */
[-C--:B------:R-:W-:Y:S02]  /*3b90*/  SHF.L.U32 R4, R4, R6.reuse, RZ ;  /* 0x0000000604047219 */ /* 0x080fe400000006ff */
[----:B------:R-:W-:Y:S01]  /*3ba0*/  SHF.L.U32 R6, R3, R6, RZ ;  /* 0x0000000603067219 */ /* 0x000fe200000006ff */
[----:B------:R3:W-:Y:S04]  /*3bb0*/  STS [UR6+0x130], R5 ;  /* 0x00013005ff007988 */ /* 0x0007e80008000806 */
[----:B------:R3:W-:Y:S04]  /*3bc0*/  ATOMS.OR RZ, [UR5+0x14], R4 ;  /* 0x00001404ffff798c */ /* 0x0007e8000b000005 */
[----:B------:R3:W-:Y:S01]  /*3bd0*/  ATOMS.OR RZ, [UR5+0x18], R6 ;  /* 0x00001806ffff798c */ /* 0x0007e2000b000005 */
[----:B------:R-:W-:Y:S03]  /*3be0*/  SYNCS.ARRIVE.TRANS64.RED.A1T0 RZ, [UR4], RZ ;  /* 0x000000ffffff79a7 */ /* 0x000fe60008100404 */
[----:B------:R3:W-:Y:S01]  /*3bf0*/  ATOMS.XOR RZ, [UR5+0x10], R3 ;  /* 0x00001003ffff798c */ /* 0x0007e2000b800005 */
[----:B------:R-:W-:Y:S05]  /*3c00*/  BRA `(.L_x_64) ;  /* 0x0000000000107947 */ /* 0x000fea0003800000 */
.L_x_57:
[----:B------:R-:W-:Y:S02]  /*3c10*/  MOV R3, 0xffffffff ;  /* 0xffffffff00037802 */ /* 0x000fe40000000f00 */
[----:B------:R-:W-:-:S03]  /*3c20*/  MOV R4, 0x3c50 ;  /* 0x00003c5000047802 */ /* 0x000fc60000000f00 */
[----:B------:R2:W-:Y:S04]  /*3c30*/  STS [UR6+0x130], R3 ;  /* 0x00013003ff007988 */ /* 0x0005e80008000806 */
[----:B-12--5:R-:W-:Y:S05]  /*3c40*/  CALL.REL.NOINC `($__internal_1_$__cuda_sm10x_tcgen05_guardrail_trap_phase_invalid_during_alloc) ;  /* 0x0000005c00207944 */ /* 0x026fea0003c00000 */
.L_x_64:
[----:B------:R-:W-:Y:S05]  /*3c50*/  WARPSYNC.ALL ;  /* 0x0000000000007948 */ /* 0x000fea0003800000 */
[----:B------:R-:W4:Y:S01]  /*3c60*/  S2UR UR20, SR_CgaCtaId ;  /* 0x00000000001479c3 */ /* 0x000f220000008800 */
[----:B------:R-:W-:Y:S01]  /*3c70*/  UMOV UR4, 0x400 ;  /* 0x0000040000047882 */ /* 0x000fe20000000000 */
[----:B------:R-:W-:-:S06]  /*3c80*/  NOP ;  /* 0x0000000000007918 */ /* 0x000fcc0000000000 */
[----:B------:R-:W-:Y:S06]  /*3c90*/  BAR.ARV 0x6, 0xa0 ;  /* 0x0182800000007b1d */ /* 0x000fec0000002000 */
[----:B------:R-:W1:Y:S01]  /*3ca0*/  LDCU.64 UR6, c[0x0][0x388] ;  /* 0x00007100ff0677ac */ /* 0x000e620008000a00 */
[----:B------:R-:W-:Y:S01]  /*3cb0*/  LOP3.LUT R2, R2, 0xffff, RZ, 0xc0, !PT ;  /* 0x0000ffff02027812 */ /* 0x000fe200078ec0ff */
[----:B--2---:R-:W-:Y:S01]  /*3cc0*/  IMAD.MOV.U32 R8, RZ, RZ, 0x1 ;  /* 0x00000001ff087424 */ /* 0x004fe200078e00ff */
[----:B------:R-:W-:Y:S01]  /*3cd0*/  LOP3.LUT R0, R0, 0xffff, RZ, 0xc0, !PT ;  /* 0x0000ffff00007812 */ /* 0x000fe200078ec0ff */
[----:B------:R-:W2:Y:S01]  /*3ce0*/  LDCU.64 UR8, c[0x0][0x390] ;  /* 0x00007200ff0877ac */ /* 0x000ea20008000a00 */
[----:B------:R-:W-:Y:S01]  /*3cf0*/  R2UR UR21, R2 ;  /* 0x00000000021572ca */ /* 0x000fe200000e0000 */
[----:B------:R-:W-:Y:S01]  /*3d00*/  IMAD.MOV.U32 R2, RZ, RZ, RZ ;  /* 0x000000ffff027224 */ /* 0x000fe200078e00ff */
[----:B------:R-:W-:Y:S01]  /*3d10*/  R2UR UR35, R0 ;  /* 0x00000000002372ca */ /* 0x000fe200000e0000 */
[----:B------:R-:W-:Y:S01]  /*3d20*/  IMAD.MOV.U32 R0, RZ, RZ, RZ ;  /* 0x000000ffff007224 */ /* 0x000fe200078e00ff */
[----:B------:R-:W-:Y:S01]  /*3d30*/  UMOV UR24, URZ ;  /* 0x000000ff00187c82 */ /* 0x000fe20008000000 */
[----:B----4-:R-:W-:Y:S01]  /*3d40*/  ULEA UR20, UR20, UR4, 0x18 ;  /* 0x0000000414147291 */ /* 0x010fe2000f8ec0ff */
[----:B------:R-:W-:Y:S01]  /*3d50*/  UMOV UR19, URZ ;  /* 0x000000ff00137c82 */ /* 0x000fe20008000000 */
[----:B------:R-:W-:-:S02]  /*3d60*/  UISETP.NE.AND UP3, UPT, UR40, URZ, UPT ;  /* 0x000000ff2800728c */ /* 0x000fc4000bf65270 */
[----:B------:R-:W-:Y:S01]  /*3d70*/  UIADD3 UR34, UPT, UPT, UR20, 0xe8, URZ ;  /* 0x000000e814227890 */ /* 0x000fe2000fffe0ff */
[----:B------:R-:W-:Y:S01]  /*3d80*/  UMOV UR32, 0x0 ;  /* 0x0000000000207882 */ /* 0x000fe20000000000 */
[----:B-1----:R-:W-:-:S03]  /*3d90*/  UIADD3 UR4, UPT, UPT, UR6, 0x3f, URZ ;  /* 0x0000003f06047890 */ /* 0x002fc6000fffe0ff */
[----:B---3--:R-:W1:Y:S01]  /*3da0*/  LDS R3, [UR20+0x130] ;  /* 0x00013014ff037984 */ /* 0x008e620008000800 */
[----:B------:R-:W-:Y:S01]  /*3db0*/  UMOV UR33, 0x10100490 ;  /* 0x1010049000217882 */ /* 0x000fe20000000000 */
[----:B------:R-:W-:Y:S02]  /*3dc0*/  UPRMT UR34, URZ, 0x654, UR34 ;  /* 0x00000654ff227896 */ /* 0x000fe40008000022 */
[----:B------:R-:W-:Y:S01]  /*3dd0*/  USHF.R.S32.HI UR5, URZ, 0x1f, UR4 ;  /* 0x0000001fff057899 */ /* 0x000fe20008011404 */
[----:B------:R-:W-:Y:S01]  /*3de0*/  UMOV UR30, 0x0 ;  /* 0x00000000001e7882 */ /* 0x000fe20000000000 */
[----:B------:R-:W-:Y:S02]  /*3df0*/  UMOV UR31, 0x10100490 ;  /* 0x10100490001f7882 */ /* 0x000fe40000000000 */
[----:B------:R-:W-:Y:S02]  /*3e00*/  ULEA.HI UR4, UR5, UR4, URZ, 0x6 ;  /* 0x0000000405047291 */ /* 0x000fe4000f8f30ff */
[----:B------:R-:W-:-:S02]  /*3e10*/  UIADD3 UR5, UPT, UPT, UR20, 0x6400, URZ ;  /* 0x0000640014057890 */ /* 0x000fc4000fffe0ff */
[----:B------:R-:W-:Y:S02]  /*3e20*/  USHF.R.S32.HI UR4, URZ, 0x6, UR4 ;  /* 0x00000006ff047899 */ /* 0x000fe40008011404 */
[----:B------:R-:W-:Y:S02]  /*3e30*/  USHF.R.U32.HI UR5, URZ, 0x4, UR5 ;  /* 0x00000004ff057899 */ /* 0x000fe40008011605 */
[----:B------:R-:W-:Y:S02]  /*3e40*/  UIMAD UR4, UR4, UR7, URZ ;  /* 0x00000007040472a4 */ /* 0x000fe4000f8e02ff */
[----:B------:R-:W-:Y:S02]  /*3e50*/  ULOP3.LUT UR5, UR5, 0x3fff, URZ, 0xc0, !UPT ;  /* 0x00003fff05057892 */ /* 0x000fe4000f8ec0ff */
[----:B--2---:R-:W-:Y:S02]  /*3e60*/  UIMAD UR4, UR4, UR8, URZ ;  /* 0x00000008040472a4 */ /* 0x004fe4000f8e02ff */
[----:B------:R-:W-:-:S02]  /*3e70*/  ULOP3.LUT UR22, UR5, 0x10000, URZ, 0xfc, !UPT ;  /* 0x0001000005167892 */ /* 0x000fc4000f8efcff */
[----:B------:R-:W-:Y:S02]  /*3e80*/  UIMAD UR9, UR4, UR9, URZ ;  /* 0x00000009040972a4 */ /* 0x000fe4000f8e02ff */
[----:B------:R-:W-:Y:S02]  /*3e90*/  UIADD3 UR4, UPT, UPT, UR20, 0x2e400, URZ ;  /* 0x0002e40014047890 */ /* 0x000fe4000fffe0ff */
[----:B------:R-:W-:Y:S02]  /*3ea0*/  UIADD3 UR36, UPT, UPT, UR9, -0x1, URZ ;  /* 0xffffffff09247890 */ /* 0x000fe4000fffe0ff */
[----:B------:R-:W-:Y:S02]  /*3eb0*/  USHF.R.U32.HI UR4, URZ, 0x4, UR4 ;  /* 0x00000004ff047899 */ /* 0x000fe40008011604 */
[----:B------:R-:W-:Y:S02]  /*3ec0*/  UISETP.GE.AND UP4, UPT, UR9, 0x1, UPT ;  /* 0x000000010900788c */ /* 0x000fe4000bf86270 */
[----:B------:R-:W-:Y:S01]  /*3ed0*/  ULOP3.LUT UR4, UR4, 0x3fff, URZ, 0xc0, !UPT ;  /* 0x00003fff04047892 */ /* 0x000fe2000f8ec0ff */
[----:B------:R-:W-:Y:S01]  /*3ee0*/  UMOV UR28, 0x0 ;  /* 0x00000000001c7882 */ /* 0x000fe20000000000 */
[----:B------:R-:W-:-:S02]  /*3ef0*/  UMOV UR29, 0x10100490 ;  /* 0x10100490001d7882 */ /* 0x000fc40000000000 */
[----:B------:R-:W-:Y:S01]  /*3f00*/  ULOP3.LUT UR23, UR4, 0x10000, URZ, 0xfc, !UPT ;  /* 0x0001000004177892 */ /* 0x000fe2000f8efcff */
[C---:B-1----:R-:W-:Y:S01]  /*3f10*/  VIADD R5, R3.reuse, 0x40 ;  /* 0x0000004003057836 */ /* 0x042fe20000000000 */
[----:B------:R-:W-:Y:S01]  /*3f20*/  LOP3.LUT R4, R3, 0xffff, RZ, 0xc0, !PT ;  /* 0x0000ffff03047812 */ /* 0x000fe200078ec0ff */
[----:B------:R-:W-:Y:S01]  /*3f30*/  UMOV UR26, 0x0 ;  /* 0x00000000001a7882 */ /* 0x000fe20000000000 */
[----:B------:R-:W-:Y:S02]  /*3f40*/  UMOV UR27, 0x10100490 ;  /* 0x10100490001b7882 */ /* 0x000fe40000000000 */
[----:B------:R-:W-:-:S05]  /*3f50*/  LOP3.LUT R5, R5, 0xffff, RZ, 0xc0, !PT ;  /* 0x0000ffff05057812 */ /* 0x000fca00078ec0ff */
[----:B------:R1:W-:Y:S02]  /*3f60*/  STL.64 [R1], R4 ;  /* 0x0000000401007387 */ /* 0x0003e40000100a00 */
.L_x_76:
[----:B-1----:R-:W-:-:S04]  /*3f70*/  SHF.L.U32 R5, R2, 0x1f, RZ ;  /* 0x0000001f02057819 */ /* 0x002fc800000006ff */
[----:B------:R-:W1:Y:S02]  /*3f80*/  SYNCS.PHASECHK.TRANS64.TRYWAIT P0, [UR20+0xe0], R5 ;  /* 0x0000e005ff0075a7 */ /* 0x000e640008001114 */
[----:B-1-34-:R-:W-:Y:S05]  /*3f90*/  @!P0 BRA `(.L_x_68) ;  /* 0x0000005000e48947 */ /* 0x01afea0003800000 */
.L_x_163:
[----:B-1----:R-:W1:Y:S01]  /*3fa0*/  LDS.128 R4, [UR20+0x120] ;  /* 0x00012014ff047984 */ /* 0x002e620008000c00 */
[----:B------:R-:W-:Y:S01]  /*3fb0*/  ULEA UR25, UR24, UR20, 0x3 ;  /* 0x0000001418197291 */ /* 0x000fe2000f8e18ff */
[----:B------:R-:W-:Y:S01]  /*3fc0*/  @!PT LDS RZ, [RZ] ;  /* 0x00000000fffff984 */ /* 0x000fe20000000800 */
[----:B------:R-:W-:Y:S01]  /*3fd0*/  @!PT LDS RZ, [RZ] ;  /* 0x00000000fffff984 */ /* 0x000fe20000000800 */
[----:B------:R-:W-:Y:S01]  /*3fe0*/  @!PT LDS RZ, [RZ] ;  /* 0x00000000fffff984 */ /* 0x000fe20000000800 */
[----:B------:R-:W-:Y:S01]  /*3ff0*/  @!PT LDS RZ, [RZ] ;  /* 0x00000000fffff984 */ /* 0x000fe20000000800 */
[----:B------:R2:W-:Y:S06]  /*4000*/  MEMBAR.ALL.CTA ;  /* 0x0000000000007992 */ /* 0x0005ec0000008000 */
[----:B--2---:R-:W2:Y:S02]  /*4010*/  FENCE.VIEW.ASYNC.S ;  /* 0x00000000000073c6 */ /* 0x004ea40000000000 */
[----:B--2---:R-:W-:Y:S01]  /*4020*/  SYNCS.ARRIVE.TRANS64.RED.A1T0 RZ, [UR34], RZ ;  /* 0x000000ffffff79a7 */ /* 0x004fe20008100422 */
[----:B-1----:R-:W-:Y:S01]  /*4030*/  LOP3.LUT P3, RZ, R6, 0x1, RZ, 0xc0, !PT ;  /* 0x0000000106ff7812 */ /* 0x002fe2000786c0ff */
[----:B------:R-:W-:-:S12]  /*4040*/  BRA.U UP3, `(.L_x_69) ;  /* 0x00000001030c7547 */ /* 0x000fd8000b800000 */
[----:B------:R-:W-:-:S04]  /*4050*/  SHF.L.U32 R5, R8, 0x1f, RZ ;  /* 0x0000001f08057819 */ /* 0x000fc800000006ff */
[----:B------:R-:W1:Y:S02]  /*4060*/  SYNCS.PHASECHK.TRANS64.TRYWAIT P0, [UR25+0x100], R5 ;  /* 0x00010005ff0075a7 */ /* 0x000e640008001119 */
[----:B-1----:R-:W-:Y:S05]  /*4070*/  @!P0 BRA `(.L_x_70) ;  /* 0x0000005000c48947 */ /* 0x002fea0003800000 */
.L_x_69:
[----:B------:R-:W-:Y:S05]  /*4080*/  BRA.U UP3, `(.L_x_71) ;  /* 0x0000000503047547 */ /* 0x000fea000b800000 */
[----:B------:R-:W-:Y:S05]  /*4090*/  BRA.U !UP4, `(.L_x_72) ;  /* 0x000000010cf47547 */ /* 0x000fea000b800000 */
[----:B------:R-:W-:Y:S01]  /*40a0*/  ULEA UR4, UR24, UR49, 0x2 ;  /* 0x0000003118047291 */ /* 0x000fe2000f8e10ff */
[----:B-1----:R-:W-:-:S08]  /*40b0*/  SHF.L.U32 R4, R0, 0x1f, RZ ;  /* 0x0000001f00047819 */ /* 0x002fd000000006ff */
[----:B------:R-:W5:Y:S01]  /*40c0*/  LDL R5, [UR4] ;  /* 0x00000004ff057983 */ /* 0x000f620008100800 */
[----:B------:R-:W-:Y:S02]  /*40d0*/  ULEA UR4, UR19, UR20, 0x3 ;  /* 0x0000001413047291 */ /* 0x000fe4000f8e18ff */
[----:B------:R-:W-:Y:S01]  /*40e0*/  UPLOP3.LUT UP2, UPT, UPT, UPT, UPT, 0x40, 0x4 ;  /* 0x000000000004789c */ /* 0x000fe20003f4e870 */
[----:B------:R-:W-:-:S06]  /*40f0*/  UMOV UR17, UR36 ;  /* 0x0000002400117c82 */ /* 0x000fcc0008000000 */
[----:B------:R1:W2:Y:S01]  /*4100*/  SYNCS.PHASECHK.TRANS64.TRYWAIT P2, [UR4], R4 ;  /* 0x00000004ff0075a7 */ /* 0x0002a20008041104 */
[----:B------:R-:W-:-:S05]  /*4110*/  UMOV UR4, UR19 ;  /* 0x0000001300047c82 */ /* 0x000fca0008000000 */
.L_x_75:
[----:B------:R-:W-:Y:S01]  /*4120*/  ULEA UR18, UR4, UR20, 0x3 ;  /* 0x0000001404127291 */ /* 0x000fe2000f8e18ff */
[----:B--234-:R-:W-:Y:S11]  /*4130*/  @P2 BRA `(.L_x_73) ;  /* 0x00000000000c2947 */ /* 0x01cff60003800000 */
[----:B------:R-:W-:Y:S04]  /*4140*/  SHF.L.U32 R7, R0, 0x1f, RZ ;  /* 0x0000001f00077819 */ /* 0x000fe800000006ff */
[----:B------:R-:W2:Y:S02]  /*4150*/  SYNCS.PHASECHK.TRANS64.TRYWAIT P0, [UR18], R7 ;  /* 0x00000007ff0075a7 */ /* 0x000ea40008001112 */
[----:B--2---:R-:W-:Y:S05]  /*4160*/  @!P0 BRA `(.L_x_74) ;  /* 0x0000005000a08947 */ /* 0x004fea0003800000 */
.L_x_73:
[----:B------:R-:W-:Y:S01]  /*4170*/  UISETP.NE.AND UP0, UPT, UR17, URZ, UPT ;  /* 0x000000ff1100728c */ /* 0x000fe2000bf05270 */
[----:B------:R-:W-:Y:S01]  /*4180*/  PLOP3.LUT P2, PT, PT, PT, PT, 0x80, 0x8 ;  /* 0x000000000008781c */ /* 0x000fe20003f4f070 */
[----:B------:R-:W-:Y:S02]  /*4190*/  UIADD3 UR5, UPT, UPT, UR4, 0x1, URZ ;  /* 0x0000000104057890 */ /* 0x000fe4000fffe0ff */
[----:B------:R-:W-:Y:S02]  /*41a0*/  ULEA UR10, UR4, UR23, 0x8 ;  /* 0x00000017040a7291 */ /* 0x000fe4000f8e40ff */
[----:B------:R-:W-:Y:S01]  /*41b0*/  UISETP.NE.AND UP1, UPT, UR5, 0xa, UPT ;  /* 0x0000000a0500788c */ /* 0x000fe2000bf25270 */
[----:B------:R-:W-:Y:S01]  /*41c0*/  PLOP3.LUT P0, PT, PT, PT, UP0, 0x80, 0x8 ;  /* 0x000000000008781c */ /* 0x000fe20003f0f008 */
[----:B------:R-:W-:Y:S02]  /*41d0*/  ULEA UR14, UR4, UR22, 0xa ;  /* 0x00000016040e7291 */ /* 0x000fe4000f8e50ff */
[----:B------:R-:W-:Y:S02]  /*41e0*/  USEL UR6, URZ, 0x1, UP1 ;  /* 0x00000001ff067887 */ /* 0x000fe40008800000 */
[----:B------:R-:W-:Y:S01]  /*41f0*/  USEL UR19, UR5, URZ, UP1 ;  /* 0x000000ff05137287 */ /* 0x000fe20008800000 */
[----:B------:R-:W-:Y:S11]  /*4200*/  ELECT P1, URZ, PT ;  /* 0x0000000000ff782f */ /* 0x000ff60003820000 */
[----:B------:R-:W-:Y:S02]  /*4210*/  @!UPT UIADD3 URZ, UPT, UPT, URZ, URZ, URZ ;  /* 0x000000fffffff290 */ /* 0x000fe4000fffe0ff */
[C---:B-----5:R-:W-:Y:S01]  /*4220*/  @P1 R2UR.BROADCAST UR4, R5.reuse ;  /* 0x00000000050412ca */ /* 0x060fe200008e0000 */
[----:B------:R-:W-:Y:S01]  /*4230*/  @UP0 ULEA UR5, UR19, UR20, 0x3 ;  /* 0x0000001413050291 */ /* 0x000fe2000f8e18ff */
[----:B------:R-:W-:Y:S01]  /*4240*/  LOP3.LUT R0, R0, UR6, RZ, 0x3c, !PT ;  /* 0x0000000600007c12 */ /* 0x000fe2000f8e3cff */
[----:B------:R-:W-:Y:S02]  /*4250*/  UIADD3 UR8, UPT, UPT, UR10, 0x2, URZ ;  /* 0x000000020a087890 */ /* 0x000fe4000fffe0ff */
[----:B------:R-:W-:Y:S01]  /*4260*/  UIADD3 UR6, UPT, UPT, UR14, 0x2, URZ ;  /* 0x000000020e067890 */ /* 0x000fe2000fffe0ff */
[----:B-1----:R-:W-:Y:S01]  /*4270*/  @P0 SHF.L.U32 R4, R0, 0x1f, RZ ;  /* 0x0000001f00040819 */ /* 0x002fe200000006ff */
[----:B------:R-:W-:Y:S01]  /*4280*/  UIADD3 UR12, UPT, UPT, UR10, 0x4, URZ ;  /* 0x000000040a0c7890 */ /* 0x000fe2000fffe0ff */
[----:B------:R-:W-:Y:S02]  /*4290*/  UMOV UR11, 0x40004040 ;  /* 0x40004040000b7882 */ /* 0x000fe40000000000 */
[----:B------:R3:W4:Y:S01]  /*42a0*/  @P0 SYNCS.PHASECHK.TRANS64.TRYWAIT P2, [UR5], R4 ;  /* 0x00000004ff0005a7 */ /* 0x0007220008041105 */
[----:B------:R-:W-:Y:S11]  /*42b0*/  ELECT P0, URZ, PT ;  /* 0x0000000000ff782f */ /* 0x000ff60003800000 */
[----:B------:R-:W-:Y:S02]  /*42c0*/  @!UPT UIADD3 URZ, UPT, UPT, URZ, URZ, URZ ;  /* 0x000000fffffff290 */ /* 0x000fe4000fffe0ff */
[C---:B------:R-:W-:Y:S02]  /*42d0*/  @P0 R2UR.BROADCAST UR16, R5.reuse ;  /* 0x00000000051002ca */ /* 0x040fe400008e0000 */
[----:B------:R-:W-:Y:S01]  /*42e0*/  ELECT P0, URZ, PT ;  /* 0x0000000000ff782f */ /* 0x000fe20003800000 */
[----:B------:R-:W-:Y:S01]  /*42f0*/  UMOV UR15, 0x40004040 ;  /* 0x40004040000f7882 */ /* 0x000fe20000000000 */
[----:B------:R-:W-:Y:S01]  /*4300*/  UMOV UR9, 0x40004040 ;  /* 0x4000404000097882 */ /* 0x000fe20000000000 */
[----:B------:R1:W-:Y:S01]  /*4310*/  UTCHMMA.2CTA gdesc[UR14], gdesc[UR10], tmem[UR4], tmem[UR32], idesc[UR33], UP2 ;  /* 0x00ff200a0e0075ea */ /* 0x0003e20009200004 */
[----:B------:R-:W-:Y:S01]  /*4320*/  UPLOP3.LUT UP2, UPT, UPT, UPT, UPT, 0x80, 0x8 ;  /* 0x000000000008789c */ /* 0x000fe20003f4f070 */
[----:B------:R-:W-:Y:S01]  /*4330*/  UMOV UR7, 0x40004040 ;  /* 0x4000404000077882 */ /* 0x000fe20000000000 */
[----:B------:R-:W-:Y:S01]  /*4340*/  UMOV UR13, 0x40004040 ;  /* 0x40004040000d7882 */ /* 0x000fe20000000000 */
[----:B------:R-:W-:Y:S04]  /*4350*/  UMOV UR5, 0x40004040 ;  /* 0x4000404000057882 */ /* 0x000fe80000000000 */
[----:B------:R2:W-:Y:S01]  /*4360*/  UTCHMMA.2CTA gdesc[UR6], gdesc[UR8], tmem[UR16], tmem[UR30], idesc[UR31], UPT ;  /* 0x00ff1e08060075ea */ /* 0x0005e2000ba00010 */
[----:B-1----:R-:W-:Y:S01]  /*4370*/  UIADD3 UR4, UPT, UPT, UR14, 0x4, URZ ;  /* 0x000000040e047890 */ /* 0x002fe2000fffe0ff */
[C---:B------:R-:W-:Y:S02]  /*4380*/  @P0 R2UR.BROADCAST UR15, R5.reuse ;  /* 0x00000000050f02ca */ /* 0x040fe400008e0000 */
[----:B------:R-:W-:Y:S01]  /*4390*/  ELECT P0, URZ, PT ;  /* 0x0000000000ff782f */ /* 0x000fe20003800000 */
[----:B------:R-:W-:Y:S02]  /*43a0*/  UIADD3 UR10, UPT, UPT, UR10, 0x6, URZ ;  /* 0x000000060a0a7890 */ /* 0x000fe4000fffe0ff */
[----:B--2---:R-:W-:Y:S10]  /*43b0*/  UIADD3 UR6, UPT, UPT, UR14, 0x6, URZ ;  /* 0x000000060e067890 */ /* 0x004ff4000fffe0ff */
[----:B------:R-:W-:Y:S01]  /*43c0*/  @P0 R2UR.BROADCAST UR9, R5 ;  /* 0x00000000050902ca */ /* 0x000fe200008e0000 */
[----:B------:R-:W-:Y:S01]  /*43d0*/  UIADD3 UR8, UPT, UPT, UR18, 0x50, URZ ;  /* 0x0000005012087890 */ /* 0x000fe2000fffe0ff */
[----:B------:R1:W-:Y:S11]  /*43e0*/  UTCHMMA.2CTA gdesc[UR4], gdesc[UR12], tmem[UR15], tmem[UR28], idesc[UR29], UPT ;  /* 0x00ff1c0c040075ea */ /* 0x0003f6000ba0000f */
[----:B------:R3:W-:Y:S01]  /*43f0*/  UTCHMMA.2CTA gdesc[UR6], gdesc[UR10], tmem[UR9], tmem[UR26], idesc[UR27], UPT ;  /* 0x00ff1a0a060075ea */ /* 0x0007e2000ba00009 */
[----:B------:R3:W-:Y:S01]  /*4400*/  UTCBAR.2CTA.MULTICAST [UR8], URZ, UR21 ;  /* 0x000000ff080073e9 */ /* 0x0007e20008200815 */
[----:B-1----:R-:W-:Y:S02]  /*4410*/  UIADD3 UR4, UPT, UPT, UR17, 0x1, URZ ;  /* 0x0000000111047890 */ /* 0x002fe4000fffe0ff */
[----:B------:R-:W-:Y:S02]  /*4420*/  UIADD3 UR5, UPT, UPT, UR17, -0x1, URZ ;  /* 0xffffffff11057890 */ /* 0x000fe4000fffe0ff */
[----:B------:R-:W-:Y:S03]  /*4430*/  UISETP.GT.U32.AND UP0, UPT, UR4, 0x1, UPT ;  /* 0x000000010400788c */ /* 0x000fe6000bf04070 */
[----:B------:R-:W-:Y:S02]  /*4440*/  UMOV UR4, UR19 ;  /* 0x0000001300047c82 */ /* 0x000fe40008000000 */
[----:B------:R-:W-:Y:S04]  /*4450*/  UMOV UR17, UR5 ;  /* 0x0000000500117c82 */ /* 0x000fe80008000000 */
[----:B------:R-:W-:Y:S05]  /*4460*/  BRA.U UP0, `(.L_x_75) ;  /* 0xfffffffd002c7547 */ /* 0x000fea000b83ffff */
.L_x_72:
[----:B------:R-:W-:-:S09]  /*4470*/  UIADD3 UR4, UPT, UPT, UR25, 0xf0, URZ ;  /* 0x000000f019047890 */ /* 0x000fd2000fffe0ff */
[----:B------:R2:W-:Y:S01]  /*4480*/  UTCBAR.2CTA.MULTICAST [UR4], URZ, UR35 ;  /* 0x000000ff040073e9 */ /* 0x0005e20008200823 */
[----:B------:R-:W-:Y:S02]  /*4490*/  NOP ;  /* 0x0000000000007918 */ /* 0x000fe40000000000 */
.L_x_71:
[----:B--2---:R-:W-:Y:S01]  /*44a0*/  UIADD3 UR4, UPT, UPT, UR24, 0x1, URZ ;  /* 0x0000000118047890 */ /* 0x004fe2000fffe0ff */
[----:B------:R-:W-:-:S03]  /*44b0*/  LOP3.LUT R2, R2, 0x1, RZ, 0x3c, !PT ;  /* 0x0000000102027812 */ /* 0x000fc600078e3cff */
[----:B------:R-:W-:-:S04]  /*44c0*/  UISETP.NE.AND UP0, UPT, UR4, 0x2, UPT ;  /* 0x000000020400788c */ /* 0x000fc8000bf05270 */
[----:B------:R-:W-:Y:S02]  /*44d0*/  USEL UR5, URZ, 0x1, UP0 ;  /* 0x00000001ff057887 */ /* 0x000fe40008000000 */
[----:B------:R-:W-:-:S04]  /*44e0*/  USEL UR24, UR4, URZ, UP0 ;  /* 0x000000ff04187287 */ /* 0x000fc80008000000 */
[----:B------:R-:W-:Y:S01]  /*44f0*/  LOP3.LUT R8, R8, UR5, RZ, 0x3c, !PT ;  /* 0x0000000508087c12 */ /* 0x000fe2000f8e3cff */
[----:B------:R-:W-:Y:S07]  /*4500*/  @P3 BRA `(.L_x_76) ;  /* 0xfffffff800983947 */ /* 0x000fee000383ffff */
[----:B---3--:R-:W2:Y:S01]  /*4510*/  S2UR UR8, SR_CgaCtaId ;  /* 0x00000000000879c3 */ /* 0x008ea20000008800 */
[----:B------:R-:W-:Y:S01]  /*4520*/  ELECT P0, URZ, PT ;  /* 0x0000000000ff782f */ /* 0x000fe20003800000 */
[----:B------:R-:W-:Y:S01]  /*4530*/  HFMA2 R0, -RZ, RZ, 0, 5.9604644775390625e-08 ;  /* 0x00000001ff007431 */ /* 0x000fe200000001ff */
[----:B------:R-:W-:-:S05]  /*4540*/  UMOV UR4, 0x40 ;  /* 0x0000004000047882 */ /* 0x000fca0000000000 */
[----:B------:R-:W-:Y:S01]  /*4550*/  UVIRTCOUNT.DEALLOC.SMPOOL 0x80 ;  /* 0x000000800000784c */ /* 0x000fe20000000000 */
[----:B------:R-:W-:Y:S02]  /*4560*/  UISETP.NE.AND UP0, UPT, UR40, URZ, UPT ;  /* 0x000000ff2800728c */ /* 0x000fe4000bf05270 */
[----:B--2---:R-:W-:-:S09]  /*4570*/  ULEA UR8, UR8, UR4, 0x18 ;  /* 0x0000000408087291 */ /* 0x004fd2000f8ec0ff */
[----:B------:R2:W-:Y:S01]  /*4580*/  @P0 STS.U8 [UR8+0x1c], R0 ;  /* 0x00001c00ff000988 */ /* 0x0005e20008000008 */
[----:B------:R-:W-:Y:S05]  /*4590*/  BRA.U UP0, `(.L_x_77) ;  /* 0x0000000100587547 */ /* 0x000fea000b800000 */
[----:B------:R-:W-:Y:S01]  /*45a0*/  UIADD3 UR5, UPT, UPT, UR20, 0x100, URZ ;  /* 0x0000010014057890 */ /* 0x000fe2000fffe0ff */
[----:B-1----:R-:W-:-:S03]  /*45b0*/  SHF.L.U32 R5, R8, 0x1f, RZ ;  /* 0x0000001f08057819 */ /* 0x002fc600000006ff */
[----:B------:R-:W-:-:S09]  /*45c0*/  ULEA UR4, UR24, UR5, 0x3 ;  /* 0x0000000518047291 */ /* 0x000fd2000f8e18ff */
[----:B------:R-:W1:Y:S02]  /*45d0*/  SYNCS.PHASECHK.TRANS64.TRYWAIT P0, [UR4], R5 ;  /* 0x00000005ff0075a7 */ /* 0x000e640008001104 */
[----:B-1----:R-:W-:Y:S05]  /*45e0*/  @!P0 BRA `(.L_x_78) ;  /* 0x0000004c00988947 */ /* 0x002fea0003800000 */
.L_x_167:
[----:B------:R-:W-:-:S04]  /*45f0*/  UIADD3 UR4, UPT, UPT, UR24, 0x1, URZ ;  /* 0x0000000118047890 */ /* 0x000fc8000fffe0ff */
[----:B------:R-:W-:-:S04]  /*4600*/  UISETP.NE.AND UP1, UPT, UR4, 0x2, UPT ;  /* 0x000000020400788c */ /* 0x000fc8000bf25270 */
[----:B------:R-:W-:Y:S02]  /*4610*/  USEL UR6, URZ, 0x1, UP1 ;  /* 0x00000001ff067887 */ /* 0x000fe40008800000 */
[----:B------:R-:W-:-:S04]  /*4620*/  USEL UR4, UR4, URZ, UP1 ;  /* 0x000000ff04047287 */ /* 0x000fc80008800000 */
[----:B------:R-:W-:Y:S01]  /*4630*/  ULEA UR4, UR4, UR5, 0x3 ;  /* 0x0000000504047291 */ /* 0x000fe2000f8e18ff */
[----:B-1----:R-:W-:-:S04]  /*4640*/  LOP3.LUT R5, R8, UR6, RZ, 0x3c, !PT ;  /* 0x0000000608057c12 */ /* 0x002fc8000f8e3cff */
[----:B------:R-:W-:Y:S01]  /*4650*/  SHF.L.U32 R5, R5, 0x1f, RZ ;  /* 0x0000001f05057819 */ /* 0x000fe200000006ff */
[----:B--2---:R-:W-:-:S04]  /*4660*/  IMAD.U32 R0, RZ, RZ, UR4 ;  /* 0x00000004ff007e24 */ /* 0x004fc8000f8e00ff */
[----:B------:R1:W2:Y:S03]  /*4670*/  SYNCS.PHASECHK.TRANS64.TRYWAIT P0, [R0+URZ], R5 ;  /* 0x00000005000075a7 */ /* 0x0002a600080011ff */
[----:B--2---:R-:W-:Y:S05]  /*4680*/  @!P0 NANOSLEEP.SYNCS 0x989680 ;  /* 0x009896800000895d */ /* 0x004fea0003900000 */
[----:B------:R-:W2:Y:S02]  /*4690*/  @!P0 SYNCS.PHASECHK.TRANS64 P0, [R0+URZ], R5 ;  /* 0x00000005000085a7 */ /* 0x000ea400080010ff */
[----:B--2---:R-:W-:Y:S05]  /*46a0*/  @P0 BRA `(.L_x_79) ;  /* 0x0000000000200947 */ /* 0x004fea0003800000 */
.L_x_80:
[----:B--2---:R2:W3:Y:S02]  /*46b0*/  SYNCS.PHASECHK.TRANS64.TRYWAIT P0, [R0+URZ], R5 ;  /* 0x00000005000075a7 */ /* 0x0044e400080011ff */
[----:B---3--:R-:W-:Y:S05]  /*46c0*/  @!P0 NANOSLEEP.SYNCS 0x989680 ;  /* 0x009896800000895d */ /* 0x008fea0003900000 */
[----:B------:R-:W3:Y:S02]  /*46d0*/  @!P0 SYNCS.PHASECHK.TRANS64 P0, [R0+URZ], R5 ;  /* 0x00000005000085a7 */ /* 0x000ee400080010ff */
[----:B---3--:R-:W-:Y:S05]  /*46e0*/  @!P0 BRA `(.L_x_80) ;  /* 0xfffffffc00f08947 */ /* 0x008fea000383ffff */
[----:B------:R-:W-:Y:S05]  /*46f0*/  BRA `(.L_x_79) ;  /* 0x00000000000c7947 */ /* 0x000fea0003800000 */
.L_x_77:
[----:B------:R-:W-:-:S04]  /*4700*/  UIADD3 UR4, UPT, UPT, UR20, 0x110, URZ ;  /* 0x0000011014047890 */ /* 0x000fc8000fffe0ff */
[----:B------:R-:W-:-:S09]  /*4710*/  UPRMT UR4, UR37, 0x654, UR4 ;  /* 0x0000065425047896 */ /* 0x000fd20008000004 */
[----:B------:R-:W-:Y:S03]  /*4720*/  SYNCS.ARRIVE.TRANS64.RED.A1T0 RZ, [UR4], RZ ;  /* 0x000000ffffff79a7 */ /* 0x000fe60008100404 */
.L_x_79:
[----:B-12---:R-:W-:Y:S01]  /*4730*/  SHF.L.U32 R5, RZ, 0x1f, RZ ;  /* 0x0000001fff057819 */ /* 0x006fe200000006ff */
[----:B------:R-:W-:Y:S01]  /*4740*/  UIADD3 UR4, UPT, UPT, UR20, 0x110, URZ ;  /* 0x0000011014047890 */ /* 0x000fe2000fffe0ff */
[----:B------:R-:W-:Y:S02]  /*4750*/  PLOP3.LUT P0, PT, PT, PT, UP0, 0x80, 0x8 ;  /* 0x000000000008781c */ /* 0x000fe40003f0f008 */
[----:B------:R-:W1:Y:S02]  /*4760*/  SYNCS.PHASECHK.TRANS64.TRYWAIT P1, [UR20+0x110], R5 ;  /* 0x00011005ff0075a7 */ /* 0x000e640008021114 */
[----:B-1----:R-:W-:Y:S09]  /*4770*/  @!P1 BRA `(.L_x_81) ;  /* 0x0000004c004c9947 */ /* 0x002ff20003800000 */
.L_x_169:
[----:B------:R-:W-:Y:S01]  /*4780*/  @!UP0 UPRMT UR4, UR37, 0x654, UR4 ;  /* 0x0000065425048896 */ /* 0x000fe20008000004 */
[----:B------:R-:W-:Y:S01]  /*4790*/  LOP3.LUT R2, R3, 0xffff, RZ, 0xc0, !PT ;  /* 0x0000ffff03027812 */ /* 0x000fe200078ec0ff */
[----:B------:R-:W-:Y:S02]  /*47a0*/  IMAD.MOV.U32 R3, RZ, RZ, 0xffff ;  /* 0x0000ffffff037424 */ /* 0x000fe400078e00ff */
[----:B-1----:R-:W-:Y:S01]  /*47b0*/  IMAD.MOV.U32 R5, RZ, RZ, 0x1 ;  /* 0x00000001ff057424 */ /* 0x002fe200078e00ff */
[----:B------:R-:W-:-:S04]  /*47c0*/  SHF.R.U32.HI R2, RZ, 0x5, R2 ;  /* 0x00000005ff027819 */ /* 0x000fc80000011602 */
[----:B------:R-:W-:Y:S01]  /*47d0*/  @!P0 SYNCS.ARRIVE.TRANS64.RED.A1T0 RZ, [UR4], RZ ;  /* 0x000000ffffff89a7 */ /* 0x000fe20008100404 */
[----:B------:R-:W-:Y:S01]  /*47e0*/  NOP ;  /* 0x0000000000007918 */ /* 0x000fe20000000000 */
[----:B------:R-:W1:Y:S01]  /*47f0*/  LDS R0, [UR8+0x14] ;  /* 0x00001408ff007984 */ /* 0x000e620008000800 */
[-C--:B------:R-:W-:Y:S02]  /*4800*/  SHF.L.U32 R3, R3, R2.reuse, RZ ;  /* 0x0000000203037219 */ /* 0x080fe400000006ff */
[----:B------:R-:W-:Y:S02]  /*4810*/  SHF.L.U32 R5, R5, R2, RZ ;  /* 0x0000000205057219 */ /* 0x000fe400000006ff */
[----:B-1----:R-:W-:-:S04]  /*4820*/  LOP3.LUT R0, R0, R3, RZ, 0xc0, !PT ;  /* 0x0000000300007212 */ /* 0x002fc800078ec0ff */
[----:B------:R-:W-:-:S13]  /*4830*/  ISETP.NE.AND P0, PT, R0, R3, PT ;  /* 0x000000030000720c */ /* 0x000fda0003f05270 */
[----:B------:R-:W-:Y:S05]  /*4840*/  @P0 BRA `(.L_x_82) ;  /* 0x00000000005c0947 */ /* 0x000fea0003800000 */
[----:B------:R-:W1:Y:S02]  /*4850*/  LDS R0, [UR8+0x18] ;  /* 0x00001808ff007984 */ /* 0x000e640008000800 */
[----:B-1----:R-:W-:-:S04]  /*4860*/  LOP3.LUT R0, R0, R5, RZ, 0xc0, !PT ;  /* 0x0000000500007212 */ /* 0x002fc800078ec0ff */
[----:B------:R-:W-:-:S13]  /*4870*/  ISETP.NE.AND P0, PT, R0, R5, PT ;  /* 0x000000050000720c */ /* 0x000fda0003f05270 */
[----:B------:R-:W-:Y:S05]  /*4880*/  @P0 BRA `(.L_x_83) ;  /* 0x0000000000400947 */ /* 0x000fea0003800000 */
[----:B------:R-:W-:Y:S01]  /*4890*/  R2UR UR4, R3 ;  /* 0x00000000030472ca */ /* 0x000fe200000e0000 */
[----:B------:R-:W1:Y:S01]  /*48a0*/  S2R R2, SR_LANEID ;  /* 0x0000000000027919 */ /* 0x000e620000000000 */
[----:B------:R-:W-:-:S04]  /*48b0*/  LOP3.LUT R5, RZ, R5, RZ, 0x33, !PT ;  /* 0x00000005ff057212 */ /* 0x000fc800078e33ff */
[----:B------:R-:W2:Y:S07]  /*48c0*/  REDUX UR6, R5 ;  /* 0x00000000050673c4 */ /* 0x000eae0000000000 */
[----:B------:R-:W-:-:S03]  /*48d0*/  ULOP3.LUT UR5, URZ, UR4, URZ, 0x33, !UPT ;  /* 0x00000004ff057292 */ /* 0x000fc6000f8e33ff */
[----:B------:R-:W-:Y:S02]  /*48e0*/  VOTEU.ANY UR4, UPT, PT ;  /* 0x0000000000047886 */ /* 0x000fe400038e0100 */
[----:B------:R-:W-:Y:S01]  /*48f0*/  UFLO.U32 UR4, UR4 ;  /* 0x00000004000472bd */ /* 0x000fe200080e0000 */
[----:B------:R-:W-:-:S04]  /*4900*/  IMAD.U32 R0, RZ, RZ, UR5 ;  /* 0x00000005ff007e24 */ /* 0x000fc8000f8e00ff */
[----:B------:R-:W3:Y:S02]  /*4910*/  REDUX UR7, R0 ;  /* 0x00000000000773c4 */ /* 0x000ee40000000000 */
[----:B------:R1:W-:Y:S02]  /*4920*/  UTCATOMSWS.AND URZ, UR5 ;  /* 0x0000000500ff79e3 */ /* 0x0003e40008000000 */
[----:B-1----:R-:W-:Y:S01]  /*4930*/  ISETP.EQ.U32.AND P0, PT, R2, UR4, PT ;  /* 0x0000000402007c0c */ /* 0x002fe2000bf02070 */
[----:B--2---:R-:W-:Y:S02]  /*4940*/  IMAD.U32 R2, RZ, RZ, UR6 ;  /* 0x00000006ff027e24 */ /* 0x004fe4000f8e00ff */
[----:B---3--:R-:W-:-:S10]  /*4950*/  IMAD.U32 R3, RZ, RZ, UR7 ;  /* 0x00000007ff037e24 */ /* 0x008fd4000f8e00ff */
[----:B------:R1:W-:Y:S04]  /*4960*/  @P0 ATOMS.AND RZ, [UR8+0x14], R3 ;  /* 0x00001403ffff098c */ /* 0x0003e8000a800008 */
[----:B------:R1:W-:Y:S01]  /*4970*/  @P0 ATOMS.AND RZ, [UR8+0x18], R2 ;  /* 0x00001802ffff098c */ /* 0x0003e2000a800008 */
[----:B------:R-:W-:Y:S05]  /*4980*/  BRA `(.L_x_84) ;  /* 0x0000000000147947 */ /* 0x000fea0003800000 */
.L_x_83:
[----:B------:R-:W-:Y:S02]  /*4990*/  MOV R2, 0x49b0 ;  /* 0x000049b000027802 */ /* 0x000fe40000000f00 */
[----:B----45:R-:W-:Y:S05]  /*49a0*/  CALL.REL.NOINC `($__internal_0_$__cuda_sm10x_tcgen05_guardrail_trap_col_being_dealloced_not_returned_by_alloc) ;  /* 0x0000004c00bc7944 */ /* 0x030fea0003c00000 */
[----:B------:R-:W-:Y:S05]  /*49b0*/  BRA `(.L_x_84) ;  /* 0x0000000000087947 */ /* 0x000fea0003800000 */
.L_x_82:
[----:B------:R-:W-:Y:S02]  /*49c0*/  MOV R2, 0x49e0 ;  /* 0x000049e000027802 */ /* 0x000fe40000000f00 */
[----:B----45:R-:W-:Y:S05]  /*49d0*/  CALL.REL.NOINC `($__internal_2_$__cuda_sm10x_tcgen05_guardrail_trap_unallocated_columns_being_dealloced) ;  /* 0x0000004c00c87944 */ /* 0x030fea0003c00000 */
.L_x_84:
[----:B------:R-:W-:Y:S01]  /*49e0*/  NOP ;  /* 0x0000000000007918 */ /* 0x000fe20000000000 */
[----:B------:R-:W-:Y:S05]  /*49f0*/  EXIT ;  /* 0x000000000000794d */ /* 0x000fea0003800000 */
.L_x_56:
[----:B------:R-:W-:-:S09]  /*4a00*/  UISETP.NE.OR UP0, UPT, UR18, 0x3, !UP3 ;  /* 0x000000031200788c */ /* 0x000fd2000df05670 */
[----:B------:R-:W-:Y:S05]  /*4a10*/  BRA.U UP0, `(.L_x_85) ;  /* 0x0000001100807547 */ /* 0x000fea000b800000 */
[----:B------:R-:W2:Y:S01]  /*4a20*/  LDCU.64 UR4, c[0x0][0x988] ;  /* 0x00013100ff0477ac */ /* 0x000ea20008000a00 */
[----:B------:R-:W3:Y:S01]  /*4a30*/  S2UR UR6, SR_CgaCtaId ;  /* 0x00000000000679c3 */ /* 0x000ee20000008800 */
[----:B------:R-:W-:Y:S01]  /*4a40*/  HFMA2 R10, -RZ, RZ, 0, 5.9604644775390625e-08 ;  /* 0x00000001ff0a7431 */ /* 0x000fe200000001ff */
[----:B------:R-:W-:Y:S01]  /*4a50*/  MOV R8, RZ ;  /* 0x000000ff00087202 */ /* 0x000fe20000000f00 */
[----:B------:R-:W4:Y:S01]  /*4a60*/  LDCU UR30, c[0x0][0x370] ;  /* 0x00006e00ff1e77ac */ /* 0x000f220008000800 */
[----:B------:R-:W-:Y:S01]  /*4a70*/  HFMA2 R3, -RZ, RZ, 0, 0.0078125 ;  /* 0x00002000ff037431 */ /* 0x000fe200000001ff */
[----:B------:R-:W1:Y:S03]  /*4a80*/  LDCU.128 UR32, c[0x0][0xc10] ;  /* 0x00018200ff2077ac */ /* 0x000e660008000c00 */
[----:B------:R-:W4:Y:S01]  /*4a90*/  LDC.64 R12, c[0x0][0x348] ;  /* 0x0000d200ff0c7b82 */ /* 0x000f220000000a00 */
[----:B------:R-:W1:Y:S01]  /*4aa0*/  LDCU UR27, c[0x0][0x374] ;  /* 0x00006e80ff1b77ac */ /* 0x000e620008000800 */
[----:B------:R-:W4:Y:S01]  /*4ab0*/  LDCU.64 UR28, c[0x0][0x990] ;  /* 0x00013200ff1c77ac */ /* 0x000f220008000a00 */
[----:B------:R-:W4:Y:S01]  /*4ac0*/  LDCU UR17, c[0x0][0xc0c] ;  /* 0x00018180ff1177ac */ /* 0x000f220008000800 */
[----:B--2---:R-:W-:Y:S01]  /*4ad0*/  UISETP.NE.U32.AND UP0, UPT, UR4, URZ, UPT ;  /* 0x000000ff0400728c */ /* 0x004fe2000bf05070 */
[----:B------:R-:W2:Y:S01]  /*4ae0*/  LDCU.128 UR40, c[0x0][0xa80] ;  /* 0x00015000ff2877ac */ /* 0x000ea20008000c00 */
[----:B------:R-:W2:Y:S01]  /*4af0*/  LDCU UR48, c[0x0][0xc20] ;  /* 0x00018400ff3077ac */ /* 0x000ea20008000800 */
[----:B------:R-:W2:Y:S01]  /*4b00*/  LDCU UR4, c[0x0][0xc30] ;  /* 0x00018600ff0477ac */ /* 0x000ea20008000800 */
[----:B------:R-:W2:Y:S01]  /*4b10*/  LDCU.128 UR44, c[0x0][0xa90] ;  /* 0x00015200ff2c77ac */ /* 0x000ea20008000c00 */
[----:B------:R-:W-:Y:S01]  /*4b20*/  UMOV UR24, 0x400 ;  /* 0x0000040000187882 */ /* 0x000fe20000000000 */
[----:B-1----:R-:W-:-:S02]  /*4b30*/  UIMAD.WIDE.U32 UR8, UR27, UR35, URZ ;  /* 0x000000231b0872a5 */ /* 0x002fc4000f8e00ff */
[----:B---3--:R-:W-:Y:S02]  /*4b40*/  ULEA UR24, UR6, UR24, 0x18 ;  /* 0x0000001806187291 */ /* 0x008fe4000f8ec0ff */
[----:B----4-:R-:W-:Y:S02]  /*4b50*/  UIMAD.WIDE.U32 UR6, UR30, UR32, URZ ;  /* 0x000000201e0672a5 */ /* 0x010fe4000f8e00ff */
[----:B------:R-:W-:Y:S02]  /*4b60*/  UISETP.NE.AND.EX UP5, UPT, UR5, URZ, UPT, UP0 ;  /* 0x000000ff0500728c */ /* 0x000fe4000bfa5300 */
[----:B------:R-:W-:Y:S02]  /*4b70*/  UISETP.NE.U32.AND UP6, UPT, UR28, URZ, UPT ;  /* 0x000000ff1c00728c */ /* 0x000fe4000bfc5070 */
[----:B------:R-:W-:Y:S02]  /*4b80*/  UIADD3 UR31, UPT, UPT, UR24, 0xe8, URZ ;  /* 0x000000e8181f7890 */ /* 0x000fe4000fffe0ff */
[----:B------:R-:W-:-:S02]  /*4b90*/  UISETP.NE.AND UP0, UPT, UR39, 0x1, UPT ;  /* 0x000000012700788c */ /* 0x000fc4000bf05270 */
[----:B------:R-:W-:Y:S02]  /*4ba0*/  UISETP.GE.AND UP2, UPT, UR39, 0x1, UPT ;  /* 0x000000012700788c */ /* 0x000fe4000bf46270 */
[----:B------:R-:W-:Y:S01]  /*4bb0*/  UISETP.NE.AND UP0, UPT, UR17, 0x1, UPT ;  /* 0x000000011100788c */ /* 0x000fe2000bf05270 */
[----:B------:R-:W-:Y:S01]  /*4bc0*/  UMOV UR6, UR7 ;  /* 0x0000000700067c82 */ /* 0x000fe20008000000 */
[----:B------:R-:W-:Y:S01]  /*4bd0*/  UMOV UR36, UR9 ;  /* 0x0000000900247c82 */ /* 0x000fe20008000000 */
[----:B------:R-:W-:Y:S02]  /*4be0*/  UISETP.NE.AND UP2, UPT, UR34, 0x1, UPT ;  /* 0x000000012200788c */ /* 0x000fe4000bf45270 */
[----:B--2---:R-:W-:Y:S01]  /*4bf0*/  UISETP.NE.AND UP0, UPT, UR40, 0x1, UPT ;  /* 0x000000012800788c */ /* 0x004fe2000bf05270 */
[----:B------:R-:W-:Y:S01]  /*4c00*/  UMOV UR26, URZ ;  /* 0x000000ff001a7c82 */ /* 0x000fe20008000000 */
[----:B------:R-:W1:Y:S01]  /*4c10*/  LDCU UR49, c[0x0][0xaa0] ;  /* 0x00015400ff3177ac */ /* 0x000e620008000800 */
[----:B------:R-:W-:Y:S01]  /*4c20*/  UPLOP3.LUT UP4, UPT, UPT, UPT, UPT, 0x40, 0x4 ;  /* 0x000000000004789c */ /* 0x000fe20003f8e870 */
[----:B------:R-:W2:Y:S01]  /*4c30*/  LDCU.64 UR18, c[0x0][0xc28] ;  /* 0x00018500ff1277ac */ /* 0x000ea20008000a00 */
[----:B------:R-:W-:-:S02]  /*4c40*/  UISETP.NE.AND.EX UP6, UPT, UR29, URZ, UPT, UP6 ;  /* 0x000000ff1d00728c */ /* 0x000fc4000bfc5360 */
[----:B------:R-:W-:Y:S02]  /*4c50*/  UPRMT UR31, URZ, 0x654, UR31 ;  /* 0x00000654ff1f7896 */ /* 0x000fe4000800001f */
[----:B------:R-:W-:Y:S02]  /*4c60*/  USHF.R.U32.HI UR37, URZ, UR33, UR6 ;  /* 0x00000021ff257299 */ /* 0x000fe40008011606 */
[----:B------:R-:W-:Y:S02]  /*4c70*/  USHF.R.U32.HI UR36, URZ, UR48, UR36 ;  /* 0x00000030ff247299 */ /* 0x000fe40008011624 */
[----:B------:R-:W-:Y:S02]  /*4c80*/  UISETP.NE.AND UP3, UPT, UR4, 0x1, UPT ;  /* 0x000000010400788c */ /* 0x000fe4000bf65270 */
[----:B------:R-:W-:Y:S02]  /*4c90*/  UISETP.NE.AND UP2, UPT, UR43, 0x1, UPT ;  /* 0x000000012b00788c */ /* 0x000fe4000bf45270 */
[----:B------:R-:W-:-:S11]  /*4ca0*/  UISETP.NE.AND UP0, UPT, UR46, 0x1, UPT ;  /* 0x000000012e00788c */ /* 0x000fd6000bf05270 */
.L_x_94:
[----:B------:R-:W-:Y:S04]  /*4cb0*/  SHF.L.U32 R5, R8, 0x1f, RZ ;  /* 0x0000001f08057819 */ /* 0x000fe800000006ff */
[----:B---3--:R-:W3:Y:S02]  /*4cc0*/  SYNCS.PHASECHK.TRANS64.TRYWAIT P0, [UR24+0xe0], R5 ;  /* 0x0000e005ff0075a7 */ /* 0x008ee40008001118 */
[----:B---3--:R-:W-:Y:S05]  /*4cd0*/  @!P0 BRA `(.L_x_86) ;  /* 0x00000048000c8947 */ /* 0x008fea0003800000 */
.L_x_171:
[----:B---3--:R-:W3:Y:S01]  /*4ce0*/  LDS.128 R4, [UR24+0x120] ;  /* 0x00012018ff047984 */ /* 0x008ee20008000c00 */
[----:B------:R-:W-:Y:S01]  /*4cf0*/  UISETP.GE.AND UP0, UPT, UR39, 0x1, UPT ;  /* 0x000000012700788c */ /* 0x000fe2000bf06270 */
[----:B------:R-:W-:Y:S01]  /*4d00*/  @!PT LDS RZ, [RZ] ;  /* 0x00000000fffff984 */ /* 0x000fe20000000800 */
[----:B------:R-:W-:Y:S01]  /*4d10*/  @!PT LDS RZ, [RZ] ;  /* 0x00000000fffff984 */ /* 0x000fe20000000800 */
[----:B------:R-:W-:Y:S01]  /*4d20*/  @!PT LDS RZ, [RZ] ;  /* 0x00000000fffff984 */ /* 0x000fe20000000800 */
[----:B------:R-:W-:Y:S01]  /*4d30*/  @!PT LDS RZ, [RZ] ;  /* 0x00000000fffff984 */ /* 0x000fe20000000800 */
[----:B------:R4:W-:Y:S06]  /*4d40*/  MEMBAR.ALL.CTA ;  /* 0x0000000000007992 */ /* 0x0009ec0000008000 */
[----:B----4-:R-:W4:Y:S02]  /*4d50*/  FENCE.VIEW.ASYNC.S ;  /* 0x00000000000073c6 */ /* 0x010f240000000000 */
[----:B----4-:R-:W-:Y:S01]  /*4d60*/  SYNCS.ARRIVE.TRANS64.RED.A1T0 RZ, [UR31], RZ ;  /* 0x000000ffffff79a7 */ /* 0x010fe2000810041f */
[----:B---3--:R-:W-:Y:S11]  /*4d70*/  LOP3.LUT P0, RZ, R6, 0x1, RZ, 0xc0, !PT ;  /* 0x0000000106ff7812 */ /* 0x008ff6000780c0ff */
[----:B------:R-:W-:Y:S02]  /*4d80*/  @!UPT UIADD3 URZ, UPT, UPT, URZ, URZ, URZ ;  /* 0x000000fffffff290 */ /* 0x000fe4000fffe0ff */
[----:B------:R-:W-:Y:S01]  /*4d90*/  VOTEU.ANY UP2, P0 ;  /* 0x0000000000ff7886 */ /* 0x000fe20000040100 */
[----:B------:R-:W-:Y:S11]  /*4da0*/  PLOP3.LUT P0, PT, PT, PT, UP2, 0x80, 0x8 ;  /* 0x000000000008781c */ /* 0x000ff60003f0f028 */
[----:B------:R-:W-:Y:S02]  /*4db0*/  @!UPT UIADD3 URZ, UPT, UPT, URZ, URZ, URZ ;  /* 0x000000fffffff290 */ /* 0x000fe4000fffe0ff */
[----:B------:R-:W-:Y:S02]  /*4dc0*/  @P0 MOV R2, R4 ;  /* 0x0000000400020202 */ /* 0x000fe40000000f00 */
[----:B------:R-:W-:Y:S02]  /*4dd0*/  @P0 LOP3.LUT R0, R5, 0xffff, RZ, 0xc0, !PT ;  /* 0x0000ffff05000812 */ /* 0x000fe400078ec0ff */
[----:B------:R-:W-:Y:S02]  /*4de0*/  @P0 R2UR UR5, R2 ;  /* 0x00000000020502ca */ /* 0x000fe400000e0000 */
[----:B------:R-:W-:Y:S11]  /*4df0*/  @P0 R2UR UR4, R0 ;  /* 0x00000000000402ca */ /* 0x000ff600000e0000 */
[----:B------:R-:W-:Y:S02]  /*4e00*/  @UP2 UMOV UR16, UR5 ;  /* 0x0000000500102c82 */ /* 0x000fe40008000000 */
[----:B------:R-:W-:Y:S01]  /*4e10*/  @UP2 UMOV UR15, UR4 ;  /* 0x00000004000f2c82 */ /* 0x000fe20008000000 */
[----:B------:R-:W-:Y:S05]  /*4e20*/  BRA.U !UP0, `(.L_x_87) ;  /* 0x0000000108c07547 */ /* 0x000fea000b800000 */
[----:B------:R-:W-:Y:S02]  /*4e30*/  UIMAD.WIDE.U32 UR8, UR15, UR35, URZ ;  /* 0x000000230f0872a5 */ /* 0x000fe4000f8e00ff */
[----:B------:R-:W-:Y:S02]  /*4e40*/  UP2UR UR14, UPR, URZ, 0x4 ;  /* 0x00000004ff0e7883 */ /* 0x000fe40008000000 */
[----:B------:R-:W-:Y:S02]  /*4e50*/  UISETP.NE.AND UP2, UPT, UR34, 0x1, UPT ;  /* 0x000000012200788c */ /* 0x000fe4000bf45270 */
[----:B------:R-:W-:Y:S02]  /*4e60*/  UIMAD.WIDE.U32 UR10, UR16, UR32, URZ ;  /* 0x00000020100a72a5 */ /* 0x000fe4000f8e00ff */
[----:B------:R-:W-:Y:S02]  /*4e70*/  USEL UR4, UR27, UR36, !UP2 ;  /* 0x000000241b047287 */ /* 0x000fe4000d000000 */
[----:B------:R-:W-:Y:S02]  /*4e80*/  UISETP.NE.AND UP0, UPT, UR17, 0x1, UPT ;  /* 0x000000011100788c */ /* 0x000fe4000bf05270 */
[----:B------:R-:W-:Y:S02]  /*4e90*/  UP2UR UR22, UPR, URZ, 0x2 ;  /* 0x00000002ff167883 */ /* 0x000fe40008000000 */
[----:B------:R-:W-:Y:S02]  /*4ea0*/  UISETP.NE.AND UP1, UPT, UR39, 0x1, UPT ;  /* 0x000000012700788c */ /* 0x000fe4000bf25270 */
[----:B--2---:R-:W-:Y:S02]  /*4eb0*/  UIMAD.WIDE.U32 UR12, UR4, UR18, URZ ;  /* 0x00000012040c72a5 */ /* 0x004fe4000f8e00ff */
[----:B------:R-:W-:Y:S01]  /*4ec0*/  USEL UR7, UR30, UR37, !UP0 ;  /* 0x000000251e077287 */ /* 0x000fe2000c000000 */
[----:B------:R-:W-:Y:S02]  /*4ed0*/  UMOV UR5, UR9 ;  /* 0x0000000900057c82 */ /* 0x000fe40008000000 */
[----:B------:R-:W-:Y:S02]  /*4ee0*/  USHF.R.U32.HI UR6, URZ, UR48, UR5 ;  /* 0x00000030ff067299 */ /* 0x000fe40008011605 */
[----:B------:R-:W-:Y:S02]  /*4ef0*/  UIMAD.WIDE.U32 UR20, UR7, UR18, URZ ;  /* 0x00000012071472a5 */ /* 0x000fe4000f8e00ff */
[----:B------:R-:W-:Y:S02]  /*4f00*/  USEL UR6, UR15, UR6, !UP2 ;  /* 0x000000060f067287 */ /* 0x000fe4000d000000 */
[----:B------:R-:W-:Y:S01]  /*4f10*/  UISETP.NE.AND UP2, UPT, UR14, URZ, UPT ;  /* 0x000000ff0e00728c */ /* 0x000fe2000bf45270 */
[----:B------:R-:W-:Y:S01]  /*4f20*/  UMOV UR5, UR11 ;  /* 0x0000000b00057c82 */ /* 0x000fe20008000000 */
[----:B------:R-:W-:Y:S02]  /*4f30*/  UIMAD.WIDE.U32 UR10, UR6, UR18, URZ ;  /* 0x00000012060a72a5 */ /* 0x000fe4000f8e00ff */
[----:B------:R-:W-:Y:S03]  /*4f40*/  USHF.R.U32.HI UR8, URZ, UR33, UR5 ;  /* 0x00000021ff087299 */ /* 0x000fe60008011605 */
[----:B------:R-:W-:Y:S02]  /*4f50*/  UMOV UR5, UR13 ;  /* 0x0000000d00057c82 */ /* 0x000fe40008000000 */
[----:B------:R-:W-:Y:S03]  /*4f60*/  @UP1 USHF.R.U32.HI UR4, URZ, UR19, UR5 ;  /* 0x00000013ff041299 */ /* 0x000fe60008011605 */
[----:B------:R-:W-:Y:S01]  /*4f70*/  UMOV UR5, UR21 ;  /* 0x0000001500057c82 */ /* 0x000fe20008000000 */
[----:B------:R-:W-:Y:S02]  /*4f80*/  UIMAD UR4, UR39, UR4, URZ ;  /* 0x00000004270472a4 */ /* 0x000fe4000f8e02ff */
[----:B------:R-:W-:Y:S02]  /*4f90*/  @UP1 USHF.R.U32.HI UR7, URZ, UR19, UR5 ;  /* 0x00000013ff071299 */ /* 0x000fe40008011605 */
[----:B------:R-:W-:Y:S02]  /*4fa0*/  USEL UR5, UR16, UR8, !UP0 ;  /* 0x0000000810057287 */ /* 0x000fe4000c000000 */
[----:B------:R-:W-:Y:S02]  /*4fb0*/  UIMAD UR8, UR39, UR7, URZ ;  /* 0x00000007270872a4 */ /* 0x000fe4000f8e02ff */
[----:B------:R-:W-:Y:S03]  /*4fc0*/  UISETP.GE.AND UP0, UPT, UR6, UR4, UPT ;  /* 0x000000040600728c */ /* 0x000fe6000bf06270 */
[----:B------:R-:W-:Y:S01]  /*4fd0*/  UMOV UR4, UR11 ;  /* 0x0000000b00047c82 */ /* 0x000fe20008000000 */
[----:B------:R-:W-:Y:S02]  /*4fe0*/  UISETP.GE.OR UP0, UPT, UR5, UR8, UP0 ;  /* 0x000000080500728c */ /* 0x000fe40008706670 */
[----:B------:R-:W-:Y:S02]  /*4ff0*/  USHF.R.U32.HI UR4, URZ, UR19, UR4 ;  /* 0x00000013ff047299 */ /* 0x000fe40008011604 */
[----:B------:R-:W-:Y:S02]  /*5000*/  UIMAD.WIDE.U32 UR8, UR5, UR18, URZ ;  /* 0x00000012050872a5 */ /* 0x000fe4000f8e00ff */
[----:B------:R-:W-:Y:S04]  /*5010*/  USEL UR10, UR6, UR4, !UP1 ;  /* 0x00000004060a7287 */ /* 0x000fe8000c800000 */
[----:B------:R-:W-:Y:S01]  /*5020*/  UIADD3 UR11, UPT, UPT, -UR10, URZ, URZ ;  /* 0x000000ff0a0b7290 */ /* 0x000fe2000fffe1ff */
[----:B------:R-:W-:Y:S02]  /*5030*/  @!UP0 UMOV UR4, UR9 ;  /* 0x0000000900048c82 */ /* 0x000fe40008000000 */
[----:B------:R-:W-:Y:S02]  /*5040*/  @!UP0 USHF.R.U32.HI UR4, URZ, UR19, UR4 ;  /* 0x00000013ff048299 */ /* 0x000fe40008011604 */
[----:B------:R-:W-:Y:S02]  /*5050*/  UIMAD UR8, UR39, UR11, UR6 ;  /* 0x0000000b270872a4 */ /* 0x000fe4000f8e0206 */
[----:B------:R-:W-:Y:S02]  /*5060*/  @!UP0 USEL UR4, UR5, UR4, !UP1 ;  /* 0x0000000405048287 */ /* 0x000fe4000c800000 */
[----:B------:R-:W-:Y:S02]  /*5070*/  UISETP.NE.AND UP1, UPT, UR22, URZ, UPT ;  /* 0x000000ff1600728c */ /* 0x000fe4000bf25270 */
[----:B------:R-:W-:Y:S02]  /*5080*/  @!UP0 UIMAD UR8, UR7, UR8, UR4 ;  /* 0x00000008070882a4 */ /* 0x000fe4000f8e0204 */
[----:B------:R-:W-:Y:S02]  /*5090*/  @!UP0 UIADD3 UR9, UPT, UPT, UR10, -UR4, URZ ;  /* 0x800000040a098290 */ /* 0x000fe4000fffe0ff */
[----:B------:R-:W-:Y:S02]  /*50a0*/  UIADD3 UR4, UPT, UPT, -UR5, URZ, URZ ;  /* 0x000000ff05047290 */ /* 0x000fe4000fffe1ff */
[----:B------:R-:W-:Y:S02]  /*50b0*/  UIADD3 UR7, UPT, UPT, -UR6, URZ, URZ ;  /* 0x000000ff06077290 */ /* 0x000fe4000fffe1ff */
[----:B------:R-:W-:Y:S02]  /*50c0*/  @!UP0 UIMAD UR6, UR9, UR39, UR5 ;  /* 0x00000027090682a4 */ /* 0x000fe4000f8e0205 */
[----:B------:R-:W-:Y:S02]  /*50d0*/  UIMAD UR16, UR17, UR4, UR16 ;  /* 0x00000004111072a4 */ /* 0x000fe4000f8e0210 */
[----:B------:R-:W-:Y:S01]  /*50e0*/  UIMAD UR15, UR34, UR7, UR15 ;  /* 0x00000007220f72a4 */ /* 0x000fe2000f8e020f */
[----:B------:R-:W-:Y:S02]  /*50f0*/  @!UP0 UMOV UR5, UR8 ;  /* 0x0000000800058c82 */ /* 0x000fe40008000000 */
[----:B------:R-:W-:Y:S02]  /*5100*/  UIMAD UR16, UR5, UR17, UR16 ;  /* 0x00000011051072a4 */ /* 0x000fe4000f8e0210 */
[----:B------:R-:W-:Y:S11]  /*5110*/  UIMAD UR15, UR6, UR34, UR15 ;  /* 0x00000022060f72a4 */ /* 0x000ff6000f8e020f */
[----:B------:R-:W-:Y:S01]  /*5120*/  @!UPT UIADD3 URZ, UPT, UPT, URZ, URZ, URZ ;  /* 0x000000fffffff290 */ /* 0x000fe2000fffe0ff */
.L_x_87:
[----:B------:R-:W3:Y:S01]  /*5130*/  @!UP3 LDCU.128 UR8, c[0x0][0xc10] ;  /* 0x00018200ff08b7ac */ /* 0x000ee20008000c00 */
[----:B------:R-:W-:Y:S04]  /*5140*/  ISETP.NE.U32.AND P1, PT, RZ, UR28, PT ;  /* 0x0000001cff007c0c */ /* 0x000fe8000bf25070 */
[----:B------:R-:W-:Y:S01]  /*5150*/  ISETP.NE.AND.EX P1, PT, RZ, UR29, PT, P1 ;  /* 0x0000001dff007c0c */ /* 0x000fe2000bf25310 */
[----:B------:R-:W4:Y:S01]  /*5160*/  @!UP3 LDCU UR5, c[0x0][0xc0c] ;  /* 0x00018180ff05b7ac */ /* 0x000f220008000800 */
[----:B------:R-:W-:Y:S02]  /*5170*/  USHF.L.U32 UR25, UR23, 0x6, URZ ;  /* 0x0000000617197899 */ /* 0x000fe400080006ff */
[----:B---3--:R-:W-:Y:S07]  /*5180*/  UIMAD.WIDE.U32 UR6, UR16, UR8, URZ ;  /* 0x00000008100672a5 */ /* 0x008fee000f8e00ff */
[----:B------:R-:W-:Y:S01]  /*5190*/  @!UP3 UMOV UR4, UR7 ;  /* 0x000000070004bc82 */ /* 0x000fe20008000000 */
[----:B----4-:R-:W-:Y:S02]  /*51a0*/  @!UP3 UISETP.NE.AND UP0, UPT, UR5, 0x1, UPT ;  /* 0x000000010500b88c */ /* 0x010fe4000bf05270 */
[----:B------:R-:W-:Y:S02]  /*51b0*/  @!UP3 USHF.R.U32.HI UR4, URZ, UR9, UR4 ;  /* 0x00000009ff04b299 */ /* 0x000fe40008011604 */
[----:B------:R-:W-:Y:S02]  /*51c0*/  UIMAD.WIDE.U32 UR6, UR15, UR11, URZ ;  /* 0x0000000b0f0672a5 */ /* 0x000fe4000f8e00ff */
[----:B------:R-:W-:Y:S02]  /*51d0*/  @!UP3 USEL UR8, UR16, UR4, !UP0 ;  /* 0x000000041008b287 */ /* 0x000fe4000c000000 */
[----:B------:R-:W-:Y:S03]  /*51e0*/  @!UP3 UISETP.NE.AND UP0, UPT, UR10, 0x1, UPT ;  /* 0x000000010a00b88c */ /* 0x000fe6000bf05270 */
[----:B------:R-:W-:Y:S02]  /*51f0*/  @!UP3 UMOV UR6, UR7 ;  /* 0x000000070006bc82 */ /* 0x000fe40008000000 */
[----:B------:R-:W3:Y:S02]  /*5200*/  @!UP3 LDCU UR4, c[0x0][0xc20] ;  /* 0x00018400ff04b7ac */ /* 0x000ee40008000800 */
[----:B---3--:R-:W-:Y:S04]  /*5210*/  @!UP3 USHF.R.U32.HI UR6, URZ, UR4, UR6 ;  /* 0x00000004ff06b299 */ /* 0x008fe80008011606 */
[----:B------:R-:W-:Y:S04]  /*5220*/  @!UP3 USEL UR6, UR15, UR6, !UP0 ;  /* 0x000000060f06b287 */ /* 0x000fe8000c000000 */
[----:B------:R-:W-:Y:S02]  /*5230*/  @!UP3 UIADD3 UR4, UPT, UPT, -UR8, UR6, URZ ;  /* 0x000000060804b290 */ /* 0x000fe4000fffe1ff */
[----:B------:R-:W-:Y:S02]  /*5240*/  @!UP3 UIADD3 UR6, UPT, UPT, UR8, -UR6, URZ ;  /* 0x800000060806b290 */ /* 0x000fe4000fffe0ff */
[----:B------:R-:W-:Y:S02]  /*5250*/  @!UP3 UIMAD UR16, UR4, UR5, UR16 ;  /* 0x000000050410b2a4 */ /* 0x000fe4000f8e0210 */
[----:B------:R-:W-:Y:S01]  /*5260*/  @!UP3 UIMAD UR15, UR6, UR10, UR15 ;  /* 0x0000000a060fb2a4 */ /* 0x000fe2000f8e020f */
[----:B------:R-:W-:Y:S11]  /*5270*/  BRA.U UP4, `(.L_x_88) ;  /* 0x0000000104107547 */ /* 0x000ff6000b800000 */
[----:B------:R-:W-:Y:S04]  /*5280*/  MOV R0, UR38 ;  /* 0x0000002600007c02 */ /* 0x000fe80008000f00 */
[----:B------:R-:W-:Y:S04]  /*5290*/  SHF.L.U32 R9, R0, 0x1f, RZ ;  /* 0x0000001f00097819 */ /* 0x000fe800000006ff */
[----:B------:R-:W3:Y:S02]  /*52a0*/  SYNCS.PHASECHK.TRANS64.TRYWAIT P2, [UR24+0xd8], R9 ;  /* 0x0000d809ff0075a7 */ /* 0x000ee40008041118 */
[----:B---3--:R-:W-:Y:S05]  /*52b0*/  @!P2 BRA `(.L_x_89) ;  /* 0x0000004000aca947 */ /* 0x008fea0003800000 */
.L_x_88:
[----:B------:R-:W-:Y:S05]  /*52c0*/  BRA.U !UP6, `(.L_x_90) ;  /* 0x000000010e387547 */ /* 0x000fea000b800000 */
[----:B------:R-:W-:Y:S01]  /*52d0*/  UPLOP3.LUT UP1, UPT, UPT, UPT, UP5, 0x80, 0x8 ;  /* 0x000000000008789c */ /* 0x000fe20003f2f050 */
[----:B---3--:R-:W-:Y:S01]  /*52e0*/  HFMA2 R0, -RZ, RZ, 0, 5.9604644775390625e-08 ;  /* 0x00000001ff007431 */ /* 0x008fe200000001ff */
[----:B------:R-:W3:Y:S01]  /*52f0*/  LDCU.64 UR8, c[0x0][0x358] ;  /* 0x00006b00ff0877ac */ /* 0x000ee20008000a00 */
[----:B------:R-:W-:Y:S03]  /*5300*/  IMAD.MOV.U32 R87, RZ, RZ, 0x1 ;  /* 0x00000001ff577424 */ /* 0x000fe600078e00ff */
[----:B------:R-:W-:Y:S05]  /*5310*/  PLOP3.LUT P2, PT, PT, PT, UP1, 0x80, 0x8 ;  /* 0x000000000008781c */ /* 0x000fea0003f4f018 */
[----:B------:R-:W4:Y:S01]  /*5320*/  @UP1 LDCU.64 UR4, c[0x0][0x988] ;  /* 0x00013100ff0417ac */ /* 0x000f220008000a00 */
[----:B------:R-:W-:Y:S07]  /*5330*/  @UP1 UIMAD UR6, UR54, UR28, URZ ;  /* 0x0000001c360612a4 */ /* 0x000fee000f8e02ff */
[----:B------:R-:W-:Y:S01]  /*5340*/  @!P2 PRMT R87, R0, 0x7610, R87 ;  /* 0x000076100057a816 */ /* 0x000fe20000000057 */
[----:B----4-:R-:W-:Y:S06]  /*5350*/  @UP1 UIMAD.WIDE UR4, UR6, 0x4, UR4 ;  /* 0x00000004060418a5 */ /* 0x010fec000f8e0204 */
[----:B------:R-:W-:Y:S01]  /*5360*/  IMAD.U32 R14, RZ, RZ, UR4 ;  /* 0x00000004ff0e7e24 */ /* 0x000fe2000f8e00ff */
[----:B------:R-:W-:Y:S04]  /*5370*/  MOV R15, UR5 ;  /* 0x00000005000f7c02 */ /* 0x000fe80008000f00 */
[----:B------:R-:W4:Y:S01]  /*5380*/  @!UP1 LDCU UR4, c[0x0][0x980] ;  /* 0x00013000ff0497ac */ /* 0x000f220008000800 */
[----:B---3-5:R3:W5:Y:S02]  /*5390*/  @P2 LDG.E R41, desc[UR8][R14.64] ;  /* 0x000000080e292981 */ /* 0x028764000c1e1900 */
[----:B---34-:R-:W-:Y:S07]  /*53a0*/  @!P2 IMAD.U32 R41, RZ, RZ, UR4 ;  /* 0x00000004ff29ae24 */ /* 0x018fee000f8e00ff */
.L_x_90:
[----:B-----5:R-:W-:Y:S01]  /*53b0*/  @!P1 FSETP.EQ.AND P3, PT, R41, RZ, PT ;  /* 0x000000ff2900920b */ /* 0x020fe20003f62000 */
[----:B------:R-:W-:Y:S01]  /*53c0*/  @!UPT UIADD3 URZ, UPT, UPT, URZ, URZ, URZ ;  /* 0x000000fffffff290 */ /* 0x000fe2000fffe0ff */
[----:B------:R-:W-:Y:S11]  /*53d0*/  @!P1 BRA `(.L_x_91) ;  /* 0x0000000000149947 */ /* 0x000ff60003800000 */
[----:B------:R-:W-:Y:S02]  /*53e0*/  LOP3.LUT P1, RZ, R87, 0xff, RZ, 0xc0, !PT ;  /* 0x000000ff57ff7812 */ /* 0x000fe4000782c0ff */
[----:B------:R-:W-:Y:S04]  /*53f0*/  PLOP3.LUT P3, PT, PT, PT, UP1, 0x80, 0x8 ;  /* 0x000000000008781c */ /* 0x000fe80003f6f018 */
[----:B------:R-:W-:Y:S07]  /*5400*/  PLOP3.LUT P3, PT, P3, PT, PT, 0x8, 0x80 ;  /* 0x000000000080781c */ /* 0x000fee0001f6e170 */
[----:B------:R-:W-:Y:S11]  /*5410*/  @P1 FSETP.EQ.AND P3, PT, R41, RZ, PT ;  /* 0x000000ff2900120b */ /* 0x000ff60003f62000 */
[----:B------:R-:W-:Y:S02]  /*5420*/  @!UPT UIADD3 URZ, UPT, UPT, URZ, URZ, URZ ;  /* 0x000000fffffff290 */ /* 0x000fe4000fffe0ff */
.L_x_91:
[----:B------:R-:W-:Y:S01]  /*5430*/  ULEA UR7, UR26, UR24, 0x3 ;  /* 0x000000181a077291 */ /* 0x000fe2000f8e18ff */
[----:B---3--:R-:W-:Y:S01]  /*5440*/  SHF.L.U32 R9, R10, 0x1f, RZ ;  /* 0x0000001f0a097819 */ /* 0x008fe200000006ff */
[----:B------:R-:W-:Y:S02]  /*5450*/  USHF.L.U32 UR11, UR53, 0x7, URZ ;  /* 0x00000007350b7899 */ /* 0x000fe400080006ff */
[----:B------:R-:W-:Y:S02]  /*5460*/  UISETP.NE.AND UP0, UPT, UR40, 0x1, UPT ;  /* 0x000000012800788c */ /* 0x000fe4000bf05270 */
[----:B------:R-:W-:Y:S01]  /*5470*/  UIMAD.WIDE.U32 UR4, UR11, UR41, URZ ;  /* 0x000000290b0472a5 */ /* 0x000fe2000f8e00ff */
[----:B------:R-:W-:Y:S02]  /*5480*/  ELECT P2, URZ, PT ;  /* 0x0000000000ff782f */ /* 0x000fe40003840000 */
[----:B------:R-:W3:Y:S02]  /*5490*/  SYNCS.PHASECHK.TRANS64.TRYWAIT P1, [UR7+0xb8], R9 ;  /* 0x0000b809ff0075a7 */ /* 0x000ee40008021107 */
[----:B------:R-:W-:Y:S02]  /*54a0*/  PLOP3.LUT P2, PT, P3, P2, PT, 0xf2, 0x2f ;  /* 0x00000000002f781c */ /* 0x000fe40001f45e72 */
[----:B------:R-:W-:Y:S02]  /*54b0*/  UMOV UR4, UR5 ;  /* 0x0000000500047c82 */ /* 0x000fe40008000000 */
[----:B------:R-:W-:Y:S04]  /*54c0*/  USHF.R.U32.HI UR4, URZ, UR42, UR4 ;  /* 0x0000002aff047299 */ /* 0x000fe80008011604 */
[----:B------:R-:W-:Y:S02]  /*54d0*/  USEL UR12, UR11, UR4, !UP0 ;  /* 0x000000040b0c7287 */ /* 0x000fe4000c000000 */
[----:B------:R-:W-:Y:S02]  /*54e0*/  UISETP.NE.AND UP0, UPT, UR43, 0x1, UPT ;  /* 0x000000012b00788c */ /* 0x000fe4000bf05270 */
[----:B------:R-:W-:Y:S02]  /*54f0*/  UIMAD.WIDE.U32 UR4, UR12, UR44, URZ ;  /* 0x0000002c0c0472a5 */ /* 0x000fe4000f8e00ff */
[----:B------:R-:W-:Y:S01]  /*5500*/  UIADD3 UR6, UPT, UPT, -UR12, URZ, URZ ;  /* 0x000000ff0c067290 */ /* 0x000fe2000fffe1ff */
[----:B------:R-:W-:Y:S03]  /*5510*/  @!P2 IMAD.MOV.U32 R0, RZ, 0x20, RZ ;  /* 0x00000020ff00a824 */ /* 0x000fe600078e00ff */
[----:B------:R-:W-:Y:S01]  /*5520*/  UIMAD UR11, UR40, UR6, UR11 ;  /* 0x00000006280b72a4 */ /* 0x000fe2000f8e020b */
[----:B------:R-:W-:Y:S01]  /*5530*/  @!P2 IMAD.MOV.U32 R0, RZ, 0x400, R0 ;  /* 0x00000400ff00a824 */ /* 0x000fe200078e0000 */
[----:B------:R-:W-:Y:S02]  /*5540*/  UMOV UR4, UR5 ;  /* 0x0000000500047c82 */ /* 0x000fe40008000000 */
[----:B------:R-:W-:Y:S04]  /*5550*/  USHF.R.U32.HI UR4, URZ, UR45, UR4 ;  /* 0x0000002dff047299 */ /* 0x000fe80008011604 */
[----:B------:R-:W-:Y:S02]  /*5560*/  USEL UR13, UR12, UR4, !UP0 ;  /* 0x000000040c0d7287 */ /* 0x000fe4000c000000 */
[----:B------:R-:W-:Y:S02]  /*5570*/  UISETP.NE.AND UP0, UPT, UR46, 0x1, UPT ;  /* 0x000000012e00788c */ /* 0x000fe4000bf05270 */
[----:B------:R-:W-:Y:S07]  /*5580*/  UIMAD.WIDE.U32 UR4, UR13, UR47, URZ ;  /* 0x0000002f0d0472a5 */ /* 0x000fee000f8e00ff */
[----:B------:R-:W-:Y:S02]  /*5590*/  UMOV UR4, UR5 ;  /* 0x0000000500047c82 */ /* 0x000fe40008000000 */
[----:B-1----:R-:W-:Y:S04]  /*55a0*/  USHF.R.U32.HI UR4, URZ, UR49, UR4 ;  /* 0x00000031ff047299 */ /* 0x002fe80008011604 */
[----:B------:R-:W-:Y:S02]  /*55b0*/  USEL UR14, UR13, UR4, !UP0 ;  /* 0x000000040d0e7287 */ /* 0x000fe4000c000000 */
[----:B------:R-:W-:Y:S02]  /*55c0*/  UIADD3 UR4, UPT, UPT, -UR13, URZ, URZ ;  /* 0x000000ff0d047290 */ /* 0x000fe4000fffe1ff */
[----:B------:R-:W-:Y:S02]  /*55d0*/  UIADD3 UR5, UPT, UPT, -UR14, URZ, URZ ;  /* 0x000000ff0e057290 */ /* 0x000fe4000fffe1ff */
[----:B------:R-:W-:Y:S02]  /*55e0*/  UIMAD UR12, UR43, UR4, UR12 ;  /* 0x000000042b0c72a4 */ /* 0x000fe4000f8e020c */
[----:B------:R-:W-:Y:S01]  /*55f0*/  UIMAD UR13, UR46, UR5, UR13 ;  /* 0x000000052e0d72a4 */ /* 0x000fe2000f8e020d */
[----:B---3--:R-:W-:Y:S11]  /*5600*/  @!P1 BRA `(.L_x_92) ;  /* 0x0000003c00f09947 */ /* 0x008ff60003800000 */
.L_x_174:
[----:B------:R-:W3:Y:S01]  /*5610*/  S2UR UR50, SR_CgaCtaId ;  /* 0x00000000003279c3 */ /* 0x000ee20000008800 */
[----:B------:R-:W-:Y:S01]  /*5620*/  @!P2 R2UR UR4, R0 ;  /* 0x000000000004a2ca */ /* 0x000fe200000e0000 */
[----:B------:R-:W-:Y:S01]  /*5630*/  VOTEU.ALL UP0, P2 ;  /* 0x0000000000ff7886 */ /* 0x000fe20001000000 */
[----:B-1----:R-:W-:Y:S02]  /*5640*/  @!P2 IADD3 R2, P1, PT, R12, 0x680, RZ ;  /* 0x000006800c02a810 */ /* 0x002fe40007f3e0ff */
[----:B------:R-:W-:Y:S02]  /*5650*/  @P0 SHF.R.U32.HI R4, RZ, 0x10, R5 ;  /* 0x00000010ff040819 */ /* 0x000fe40000011605 */
[----:B------:R-:W-:Y:S01]  /*5660*/  @!P2 R2UR UR6, R2 ;  /* 0x000000000206a2ca */ /* 0x000fe200000e0000 */
[----:B------:R-:W-:Y:S01]  /*5670*/  @!P2 IMAD.X R0, RZ, RZ, R13, P1 ;  /* 0x000000ffff00a224 */ /* 0x000fe200008e060d */
[----:B------:R-:W-:Y:S01]  /*5680*/  @!UP0 ULEA UR5, UR26, UR24, 0xd ;  /* 0x000000181a058291 */ /* 0x000fe2000f8e68ff */
[----:B------:R-:W-:Y:S03]  /*5690*/  @P0 R2UR UR54, R4 ;  /* 0x00000000043602ca */ /* 0x000fe600000e0000 */
[----:B------:R-:W-:Y:S02]  /*56a0*/  @!UP0 UIADD3 UR8, UPT, UPT, UR5, 0x200, URZ ;  /* 0x0000020005088890 */ /* 0x000fe4000fffe0ff */
[----:B------:R-:W-:Y:S01]  /*56b0*/  @!UP0 UPRMT UR22, UR4, 0x5410, URZ ;  /* 0x0000541004168896 */ /* 0x000fe200080000ff */
[----:B------:R-:W-:Y:S01]  /*56c0*/  @!P2 R2UR UR4, R0 ;  /* 0x000000000004a2ca */ /* 0x000fe200000e0000 */
[----:B------:R-:W-:Y:S01]  /*56d0*/  UIADD3 UR5, UPT, UPT, UR26, 0x1, URZ ;  /* 0x000000011a057890 */ /* 0x000fe2000fffe0ff */
[----:B------:R-:W-:Y:S02]  /*56e0*/  @!P2 IMAD.MOV.U32 R0, RZ, RZ, 0x2000 ;  /* 0x00002000ff00a424 */ /* 0x000fe400078e00ff */
[----:B------:R-:W-:Y:S01]  /*56f0*/  IMAD.U32 R14, RZ, RZ, UR6 ;  /* 0x00000006ff0e7e24 */ /* 0x000fe2000f8e00ff */
[----:B------:R-:W-:Y:S04]  /*5700*/  UISETP.NE.AND UP0, UPT, UR5, 0x3, UPT ;  /* 0x000000030500788c */ /* 0x000fe8000bf05270 */
[----:B------:R-:W-:Y:S01]  /*5710*/  @!P2 R2UR UR20, R14 ;  /* 0x000000000e14a2ca */ /* 0x000fe200000e0000 */
[----:B------:R-:W-:Y:S02]  /*5720*/  USEL UR5, UR5, URZ, UP0 ;  /* 0x000000ff05057287 */ /* 0x000fe40008000000 */
[----:B------:R-:W-:Y:S01]  /*5730*/  USEL UR23, URZ, 0x1, UP0 ;  /* 0x00000001ff177887 */ /* 0x000fe20008000000 */
[----:B------:R-:W-:Y:S01]  /*5740*/  IMAD.U32 R15, RZ, RZ, UR4 ;  /* 0x00000004ff0f7e24 */ /* 0x000fe2000f8e00ff */
[----:B------:R-:W-:Y:S01]  /*5750*/  UIADD3 UR4, UPT, UPT, UR7, 0xa0, URZ ;  /* 0x000000a007047890 */ /* 0x000fe2000fffe0ff */
[----:B------:R-:W-:Y:S03]  /*5760*/  VOTEU.ALL UP0, P2 ;  /* 0x0000000000ff7886 */ /* 0x000fe60001000000 */
[----:B------:R-:W-:Y:S01]  /*5770*/  @!P2 R2UR UR21, R15 ;  /* 0x000000000f15a2ca */ /* 0x000fe200000e0000 */
[----:B---3--:R-:W-:Y:S01]  /*5780*/  UPRMT UR6, UR50, 0x654, UR4 ;  /* 0x0000065432067896 */ /* 0x008fe20008000004 */
[----:B------:R-:W-:Y:S01]  /*5790*/  LOP3.LUT R10, R10, UR23, RZ, 0x3c, !PT ;  /* 0x000000170a0a7c12 */ /* 0x000fe2000f8e3cff */
[----:B------:R-:W-:Y:S01]  /*57a0*/  @!UP0 UMOV UR9, UR4 ;  /* 0x0000000400098c82 */ /* 0x000fe20008000000 */
[----:B------:R-:W-:Y:S01]  /*57b0*/  @!UP0 UMOV UR10, UR25 ;  /* 0x00000019000a8c82 */ /* 0x000fe20008000000 */
[----:B------:R-:W-:Y:S01]  /*57c0*/  ULEA UR4, UR5, UR24, 0x3 ;  /* 0x0000001805047291 */ /* 0x000fe2000f8e18ff */
[----:B------:R-:W-:Y:S07]  /*57d0*/  SHF.L.U32 R9, R10, 0x1f, RZ ;  /* 0x0000001f0a097819 */ /* 0x000fee00000006ff */
[----:B------:R1:W-:Y:S01]  /*57e0*/  @!UP0 UTMALDG.5D.IM2COL [UR8], [UR20], UR22 ;  /* 0x00000008140083b4 */ /* 0x0003e20008060016 */
[----:B------:R1:W-:Y:S01]  /*57f0*/  @!P2 SYNCS.ARRIVE.TRANS64.RED.A0TR RZ, [UR7+0xa0], R0 ;  /* 0x0000a000ffffa9a7 */ /* 0x0003e20008300407 */
[----:B------:R-:W-:Y:S01]  /*5800*/  SYNCS.ARRIVE.TRANS64.RED.A1T0 RZ, [UR6], RZ ;  /* 0x000000ffffff79a7 */ /* 0x000fe20008100406 */
[----:B------:R-:W3:Y:S02]  /*5810*/  SYNCS.PHASECHK.TRANS64.TRYWAIT P1, [UR4+0xb8], R9 ;  /* 0x0000b809ff0075a7 */ /* 0x000ee40008021104 */
[----:B-1-3--:R-:W-:Y:S05]  /*5820*/  @!P1 BRA `(.L_x_93) ;  /* 0x0000003c00809947 */ /* 0x00afea0003800000 */
.L_x_176:
[----:B------:R-:W3:Y:S01]  /*5830*/  S2UR UR50, SR_CgaCtaId ;  /* 0x00000000003279c3 */ /* 0x000ee20000008800 */
[----:B------:R-:W-:Y:S01]  /*5840*/  UIADD3 UR6, UPT, UPT, UR5, 0x1, URZ ;  /* 0x0000000105067890 */ /* 0x000fe2000fffe0ff */
[----:B-1----:R-:W-:Y:S01]  /*5850*/  @!P2 IMAD.MOV.U32 R0, RZ, 0x20, RZ ;  /* 0x00000020ff00a824 */ /* 0x002fe200078e00ff */
[----:B------:R-:W-:Y:S01]  /*5860*/  UPLOP3.LUT UP4, UPT, UPT, UPT, UPT, 0x80, 0x8 ;  /* 0x000000000008789c */ /* 0x000fe20003f8f070 */
[----:B------:R-:W-:Y:S01]  /*5870*/  @!P2 IADD3 R2, P0, PT, R12, 0x680, RZ ;  /* 0x000006800c02a810 */ /* 0x000fe20007f1e0ff */
[----:B------:R-:W-:Y:S01]  /*5880*/  UISETP.NE.AND UP0, UPT, UR6, 0x3, UPT ;  /* 0x000000030600788c */ /* 0x000fe2000bf05270 */
[----:B------:R-:W-:Y:S01]  /*5890*/  @!P2 IMAD.MOV.U32 R0, RZ, 0x400, R0 ;  /* 0x00000400ff00a824 */ /* 0x000fe200078e0000 */
[----:B------:R-:W-:Y:S02]  /*58a0*/  R2UR UR23, R92 ;  /* 0x000000005c1772ca */ /* 0x000fe400000e0000 */
[----:B------:R-:W-:Y:S01]  /*58b0*/  USEL UR26, UR6, URZ, UP0 ;  /* 0x000000ff061a7287 */ /* 0x000fe20008000000 */
[----:B------:R-:W-:Y:S01]  /*58c0*/  R2UR UR22, R93 ;  /* 0x000000005d1672ca */ /* 0x000fe200000e0000 */
[----:B------:R-:W-:Y:S01]  /*58d0*/  USEL UR21, URZ, 0x1, UP0 ;  /* 0x00000001ff157887 */ /* 0x000fe20008000000 */
[----:B------:R-:W-:Y:S01]  /*58e0*/  @!P2 R2UR UR6, R0 ;  /* 0x000000000006a2ca */ /* 0x000fe200000e0000 */
[----:B------:R-:W-:Y:S01]  /*58f0*/  VOTEU.ALL UP0, P2 ;  /* 0x0000000000ff7886 */ /* 0x000fe20001000000 */
[----:B------:R-:W-:Y:S01]  /*5900*/  @!P2 IMAD.X R0, RZ, RZ, R13, P0 ;  /* 0x000000ffff00a224 */ /* 0x000fe200000e060d */
[----:B------:R-:W-:Y:S02]  /*5910*/  LOP3.LUT R8, R8, 0x1, RZ, 0x3c, !PT ;  /* 0x0000000108087812 */ /* 0x000fe400078e3cff */
[----:B------:R-:W-:Y:S01]  /*5920*/  LOP3.LUT R10, R10, UR21, RZ, 0x3c, !PT ;  /* 0x000000150a0a7c12 */ /* 0x000fe2000f8e3cff */
[----:B------:R-:W-:Y:S02]  /*5930*/  @!UP0 ULEA UR5, UR5, UR24, 0xd ;  /* 0x0000001805058291 */ /* 0x000fe4000f8e68ff */
[----:B------:R-:W-:Y:S02]  /*5940*/  @!UP0 UIADD3 UR10, UPT, UPT, UR25, 0x20, URZ ;  /* 0x00000020190a8890 */ /* 0x000fe4000fffe0ff */
[----:B------:R-:W-:Y:S02]  /*5950*/  @!UP0 UIADD3 UR8, UPT, UPT, UR5, 0x200, URZ ;  /* 0x0000020005088890 */ /* 0x000fe4000fffe0ff */
[----:B------:R-:W-:Y:S01]  /*5960*/  UIADD3 UR23, UPT, UPT, UR15, UR23, URZ ;  /* 0x000000170f177290 */ /* 0x000fe2000fffe0ff */
[----:B------:R-:W-:Y:S01]  /*5970*/  @!P2 R2UR UR5, R0 ;  /* 0x000000000005a2ca */ /* 0x000fe200000e0000 */
[----:B------:R-:W-:Y:S01]  /*5980*/  @!UP0 UPRMT UR20, UR6, 0x5410, URZ ;  /* 0x0000541006148896 */ /* 0x000fe200080000ff */
[----:B------:R-:W-:Y:S01]  /*5990*/  @!P2 R2UR UR6, R2 ;  /* 0x000000000206a2ca */ /* 0x000fe200000e0000 */
[----:B------:R-:W-:Y:S01]  /*59a0*/  VOTEU.ALL UP0, P2 ;  /* 0x0000000000ff7886 */ /* 0x000fe20001000000 */
[----:B------:R-:W-:Y:S09]  /*59b0*/  UIADD3 UR53, UPT, UPT, UR16, UR22, URZ ;  /* 0x0000001610357290 */ /* 0x000ff2000fffe0ff */
[----:B------:R-:W-:Y:S01]  /*59c0*/  IMAD.U32 R5, RZ, RZ, UR5 ;  /* 0x00000005ff057e24 */ /* 0x000fe2000f8e00ff */
[----:B------:R-:W-:Y:S01]  /*59d0*/  UIADD3 UR5, UPT, UPT, UR4, 0xa0, URZ ;  /* 0x000000a004057890 */ /* 0x000fe2000fffe0ff */
[----:B------:R-:W-:Y:S03]  /*59e0*/  IMAD.U32 R4, RZ, RZ, UR6 ;  /* 0x00000006ff047e24 */ /* 0x000fe6000f8e00ff */
[----:B------:R-:W-:Y:S02]  /*59f0*/  @!P2 R2UR UR7, R5 ;  /* 0x000000000507a2ca */ /* 0x000fe400000e0000 */
[----:B------:R-:W-:Y:S01]  /*5a00*/  @!P2 R2UR UR6, R4 ;  /* 0x000000000406a2ca */ /* 0x000fe200000e0000 */
[----:B------:R-:W-:Y:S01]  /*5a10*/  @!UP0 UMOV UR9, UR5 ;  /* 0x0000000500098c82 */ /* 0x000fe20008000000 */
[----:B---3--:R-:W-:Y:S11]  /*5a20*/  UPRMT UR5, UR50, 0x654, UR5 ;  /* 0x0000065432057896 */ /* 0x008ff60008000005 */
[----:B------:R3:W-:Y:S01]  /*5a30*/  @!UP0 UTMALDG.5D.IM2COL [UR8], [UR6], UR20 ;  /* 0x00000008060083b4 */ /* 0x0007e20008060014 */
[----:B------:R3:W-:Y:S01]  /*5a40*/  @!P2 SYNCS.ARRIVE.TRANS64.RED.A0TR RZ, [UR4+0xa0], R3 ;  /* 0x0000a003ffffa9a7 */ /* 0x0007e20008300404 */
[----:B------:R-:W-:Y:S01]  /*5a50*/  SYNCS.ARRIVE.TRANS64.RED.A1T0 RZ, [UR5], RZ ;  /* 0x000000ffffff79a7 */ /* 0x000fe20008100405 */
[----:B------:R-:W-:Y:S05]  /*5a60*/  BRA.U UP2, `(.L_x_94) ;  /* 0xfffffff102907547 */ /* 0x000fea000b83ffff */
[----:B------:R-:W-:Y:S01]  /*5a70*/  UIADD3 UR24, UPT, UPT, UR24, 0xb8, URZ ;  /* 0x000000b818187890 */ /* 0x000fe2000fffe0ff */
[----:B---3--:R-:W-:-:S03]  /*5a80*/  SHF.L.U32 R3, R10, 0x1f, RZ ;  /* 0x0000001f0a037819 */ /* 0x008fc600000006ff */
[----:B------:R-:W-:-:S09]  /*5a90*/  ULEA UR4, UR26, UR24, 0x3 ;  /* 0x000000181a047291 */ /* 0x000fd2000f8e18ff */
[----:B------:R-:W1:Y:S02]  /*5aa0*/  SYNCS.PHASECHK.TRANS64.TRYWAIT P0, [UR4], R3 ;  /* 0x00000003ff0075a7 */ /* 0x000e640008001104 */
[----:B-1----:R-:W-:Y:S05]  /*5ab0*/  @!P0 BRA `(.L_x_95) ;  /* 0x0000003800f48947 */ /* 0x002fea0003800000 */
.L_x_178:
[----:B------:R-:W-:-:S04]  /*5ac0*/  UIADD3 UR4, UPT, UPT, UR26, 0x1, URZ ;  /* 0x000000011a047890 */ /* 0x000fc8000fffe0ff */
[----:B------:R-:W-:-:S04]  /*5ad0*/  UISETP.NE.AND UP0, UPT, UR4, 0x3, UPT ;  /* 0x000000030400788c */ /* 0x000fc8000bf05270 */
[----:B------:R-:W-:Y:S02]  /*5ae0*/  USEL UR6, URZ, 0x1, UP0 ;  /* 0x00000001ff067887 */ /* 0x000fe40008000000 */
[----:B------:R-:W-:-:S04]  /*5af0*/  USEL UR4, UR4, URZ, UP0 ;  /* 0x000000ff04047287 */ /* 0x000fc80008000000 */
[----:B------:R-:W-:Y:S01]  /*5b00*/  ULEA UR5, UR4, UR24, 0x3 ;  /* 0x0000001804057291 */ /* 0x000fe2000f8e18ff */
[----:B------:R-:W-:-:S04]  /*5b10*/  LOP3.LUT R10, R10, UR6, RZ, 0x3c, !PT ;  /* 0x000000060a0a7c12 */ /* 0x000fc8000f8e3cff */
[----:B-1----:R-:W-:-:S04]  /*5b20*/  SHF.L.U32 R3, R10, 0x1f, RZ ;  /* 0x0000001f0a037819 */ /* 0x002fc800000006ff */
[----:B------:R-:W1:Y:S02]  /*5b30*/  SYNCS.PHASECHK.TRANS64.TRYWAIT P0, [UR5], R3 ;  /* 0x00000003ff0075a7 */ /* 0x000e640008001105 */
[----:B-1----:R-:W-:Y:S05]  /*5b40*/  @!P0 BRA `(.L_x_96) ;  /* 0x0000003800e88947 */ /* 0x002fea0003800000 */
.L_x_180:
[----:B------:R-:W-:-:S04]  /*5b50*/  UIADD3 UR4, UPT, UPT, UR4, 0x1, URZ ;  /* 0x0000000104047890 */ /* 0x000fc8000fffe0ff */
[----:B------:R-:W-:-:S04]  /*5b60*/  UISETP.NE.AND UP0, UPT, UR4, 0x3, UPT ;  /* 0x000000030400788c */ /* 0x000fc8000bf05270 */
[----:B------:R-:W-:Y:S02]  /*5b70*/  USEL UR5, URZ, 0x1, UP0 ;  /* 0x00000001ff057887 */ /* 0x000fe40008000000 */
[----:B------:R-:W-:-:S04]  /*5b80*/  USEL UR4, UR4, URZ, UP0 ;  /* 0x000000ff04047287 */ /* 0x000fc80008000000 */
[----:B------:R-:W-:Y:S01]  /*5b90*/  ULEA UR4, UR4, UR24, 0x3 ;  /* 0x0000001804047291 */ /* 0x000fe2000f8e18ff */
[----:B-1----:R-:W-:-:S04]  /*5ba0*/  LOP3.LUT R3, R10, UR5, RZ, 0x3c, !PT ;  /* 0x000000050a037c12 */ /* 0x002fc8000f8e3cff */
[----:B------:R-:W-:Y:S01]  /*5bb0*/  SHF.L.U32 R3, R3, 0x1f, RZ ;  /* 0x0000001f03037819 */ /* 0x000fe200000006ff */
[----:B------:R-:W-:-:S07]  /*5bc0*/  IMAD.U32 R0, RZ, RZ, UR4 ;  /* 0x00000004ff007e24 */ /* 0x000fce000f8e00ff */
.L_x_97:
[----:B-1----:R1:W3:Y:S02]  /*5bd0*/  SYNCS.PHASECHK.TRANS64.TRYWAIT P0, [R0+URZ], R3 ;  /* 0x00000003000075a7 */ /* 0x0022e400080011ff */
[----:B---3--:R-:W-:Y:S05]  /*5be0*/  @!P0 NANOSLEEP.SYNCS 0x989680 ;  /* 0x009896800000895d */ /* 0x008fea0003900000 */
[----:B------:R-:W3:Y:S02]  /*5bf0*/  @!P0 SYNCS.PHASECHK.TRANS64 P0, [R0+URZ], R3 ;  /* 0x00000003000085a7 */ /* 0x000ee400080010ff */
[----:B--23--:R-:W-:Y:S05]  /*5c00*/  @P0 EXIT ;  /* 0x000000000000094d */ /* 0x00cfea0003800000 */
[----:B------:R-:W-:Y:S05]  /*5c10*/  BRA `(.L_x_97) ;  /* 0xfffffffc00ec7947 */ /* 0x000fea000383ffff */
.L_x_85:
[----:B------:R-:W-:-:S06]  /*5c20*/  UISETP.GE.AND UP0, UPT, UR18, 0x4, UPT ;  /* 0x000000041200788c */ /* 0x000fcc000bf06270 */
[----:B------:R-:W-:-:S13]  /*5c30*/  PLOP3.LUT P0, PT, PT, PT, UP0, 0x80, 0x8 ;  /* 0x000000000008781c */ /* 0x000fda0003f0f008 */
[----:B-1----:R-:W-:Y:S05]  /*5c40*/  @!P0 EXIT ;  /* 0x000000000000894d */ /* 0x002fea0003800000 */
[----:B------:R-:W1:Y:S08]  /*5c50*/  S2UR UR4, SR_CgaCtaId ;  /* 0x00000000000479c3 */ /* 0x000e700000008800 */
[----:B------:R-:W-:Y:S01]  /*5c60*/  BAR.SYNC.DEFER_BLOCKING 0x6, 0xa0 ;  /* 0x0182800000007b1d */ /* 0x000fe20000010000 */
[C---:B------:R-:W-:Y:S01]  /*5c70*/  IMAD.SHL.U32 R5, R95.reuse, 0x20, RZ ;  /* 0x000000205f057824 */ /* 0x040fe200078e00ff */
[C---:B------:R-:W-:Y:S01]  /*5c80*/  LOP3.LUT R96, R95.reuse, 0x2, RZ, 0xc0, !PT ;  /* 0x000000025f607812 */ /* 0x040fe200078ec0ff */
[C---:B------:R-:W-:Y:S01]  /*5c90*/  IMAD.SHL.U32 R98, R95.reuse, 0x4, RZ ;  /* 0x000000045f627824 */ /* 0x040fe200078e00ff */
[C---:B------:R-:W-:Y:S01]  /*5ca0*/  LOP3.LUT R86, R95.reuse, 0x60, RZ, 0xc0, !PT ;  /* 0x000000605f567812 */ /* 0x040fe200078ec0ff */
[----:B------:R-:W-:Y:S01]  /*5cb0*/  IMAD.U32 R37, R95, 0x10000, RZ ;  /* 0x000100005f257824 */ /* 0x000fe200078e00ff */
[----:B------:R-:W-:-:S02]  /*5cc0*/  UMOV UR50, 0x400 ;  /* 0x0000040000327882 */ /* 0x000fc40000000000 */
[----:B------:R-:W2:Y:S01]  /*5cd0*/  LDC.64 R78, c[0x0][0x9b0] ;  /* 0x00026c00ff4e7b82 */ /* 0x000ea20000000a00 */
[----:B------:R-:W-:Y:S01]  /*5ce0*/  LOP3.LUT R7, R5, 0xc0, RZ, 0xc0, !PT ;  /* 0x000000c005077812 */ /* 0x000fe200078ec0ff */
[----:B------:R-:W-:Y:S01]  /*5cf0*/  IMAD.MOV.U32 R36, RZ, RZ, RZ ;  /* 0x000000ffff247224 */ /* 0x000fe200078e00ff */
[----:B------:R-:W-:Y:S02]  /*5d00*/  LOP3.LUT R95, R95, 0x4, RZ, 0xc0, !PT ;  /* 0x000000045f5f7812 */ /* 0x000fe400078ec0ff */
[----:B------:R-:W-:Y:S02]  /*5d10*/  CS2R R84, SRZ ;  /* 0x0000000000547805 */ /* 0x000fe4000001ff00 */
[----:B------:R-:W-:Y:S01]  /*5d20*/  LOP3.LUT R98, R7, 0x18, R98, 0xf8, !PT ;  /* 0x0000001807627812 */ /* 0x000fe200078ef862 */
[----:B------:R-:W-:Y:S01]  /*5d30*/  IMAD.MOV R96, RZ, RZ, -R96 ;  /* 0x000000ffff607224 */ /* 0x000fe200078e0a60 */
[----:B------:R-:W-:Y:S01]  /*5d40*/  IADD3 R97, PT, PT, -R95, 0x2, RZ ;  /* 0x000000025f617810 */ /* 0x000fe20007ffe1ff */
[----:B------:R-:W3:Y:S01]  /*5d50*/  LDC.64 R76, c[0x0][0x9a8] ;  /* 0x00026a00ff4c7b82 */ /* 0x000ee20000000a00 */
[----:B------:R-:W-:Y:S01]  /*5d60*/  LOP3.LUT R98, R98, 0xf20, R5, 0xf8, !PT ;  /* 0x00000f2062627812 */ /* 0x000fe200078ef805 */
[----:B------:R-:W-:Y:S01]  /*5d70*/  IMAD.MOV R95, RZ, RZ, -R95 ;  /* 0x000000ffff5f7224 */ /* 0x000fe200078e0a5f */
[----:B------:R-:W-:Y:S01]  /*5d80*/  LOP3.LUT R37, R37, 0x600000, RZ, 0xc0, !PT ;  /* 0x0060000025257812 */ /* 0x000fe200078ec0ff */
[----:B------:R-:W-:Y:S01]  /*5d90*/  IMAD.SHL.U32 R97, R97, 0x10, RZ ;  /* 0x0000001061617824 */ /* 0x000fe200078e00ff */
[----:B------:R-:W-:Y:S01]  /*5da0*/  UMOV UR56, 0x1 ;  /* 0x0000000100387882 */ /* 0x000fe20000000000 */
[----:B------:R-:W-:Y:S01]  /*5db0*/  UMOV UR51, URZ ;  /* 0x000000ff00337c82 */ /* 0x000fe20008000000 */
[----:B------:R-:W4:Y:S01]  /*5dc0*/  LDCU UR48, c[0x0][0xc0c] ;  /* 0x00018180ff3077ac */ /* 0x000f220008000800 */
[----:B-1----:R-:W-:Y:S01]  /*5dd0*/  ULEA UR50, UR4, UR50, 0x18 ;  /* 0x0000003204327291 */ /* 0x002fe2000f8ec0ff */
[----:B------:R-:W1:Y:S01]  /*5de0*/  LDCU UR4, c[0x0][0x370] ;  /* 0x00006e00ff0477ac */ /* 0x000e620008000800 */
[----:B------:R-:W2:Y:S07]  /*5df0*/  LDCU UR38, c[0x0][0xc30] ;  /* 0x00018600ff2677ac */ /* 0x000eae0008000800 */
[----:B------:R-:W4:Y:S01]  /*5e00*/  LDS R2, [UR50+0x130] ;  /* 0x00013032ff027984 */ /* 0x000f220008000800 */
[----:B------:R-:W2:Y:S01]  /*5e10*/  LDCU.64 UR58, c[0x0][0x988] ;  /* 0x00013100ff3a77ac */ /* 0x000ea20008000a00 */
[----:B------:R-:W2:Y:S01]  /*5e20*/  LDCU.64 UR46, c[0x0][0xc28] ;  /* 0x00018500ff2e77ac */ /* 0x000ea20008000a00 */
[----:B------:R-:W2:Y:S01]  /*5e30*/  LDCU.128 UR60, c[0x0][0xc10] ;  /* 0x00018200ff3c77ac */ /* 0x000ea20008000c00 */
[----:B-1----:R-:W-:Y:S01]  /*5e40*/  IMAD.U32 R91, RZ, RZ, UR4 ;  /* 0x00000004ff5b7e24 */ /* 0x002fe2000f8e00ff */
[----:B------:R-:W1:Y:S01]  /*5e50*/  LDCU.64 UR4, c[0x0][0x990] ;  /* 0x00013200ff0477ac */ /* 0x000e620008000a00 */
[----:B------:R-:W2:Y:S01]  /*5e60*/  LDCU UR57, c[0x0][0x374] ;  /* 0x00006e80ff3977ac */ /* 0x000ea20008000800 */
[----:B------:R-:W-:Y:S01]  /*5e70*/  UMOV UR55, URZ ;  /* 0x000000ff00377c82 */ /* 0x000fe20008000000 */
[----:B------:R-:W-:Y:S01]  /*5e80*/  UMOV UR52, URZ ;  /* 0x000000ff00347c82 */ /* 0x000fe20008000000 */
[----:B-1----:R-:W-:Y:S01]  /*5e90*/  IMAD.U32 R90, RZ, RZ, UR4 ;  /* 0x00000004ff5a7e24 */ /* 0x002fe2000f8e00ff */
[----:B------:R-:W-:Y:S01]  /*5ea0*/  UIADD3 UR4, UPT, UPT, UR50, 0x200, URZ ;  /* 0x0000020032047890 */ /* 0x000fe2000fffe0ff */
[----:B------:R-:W-:-:S05]  /*5eb0*/  IMAD.U32 R89, RZ, RZ, UR5 ;  /* 0x00000005ff597e24 */ /* 0x000fca000f8e00ff */
[----:B------:R-:W-:Y:S01]  /*5ec0*/  IMAD.U32 R0, RZ, RZ, UR4 ;  /* 0x00000004ff007e24 */ /* 0x000fe2000f8e00ff */
[----:B------:R-:W-:Y:S01]  /*5ed0*/  LEA R98, R98, UR4, 0x1 ;  /* 0x0000000462627c11 */ /* 0x000fe2000f8e08ff */
[C---:B----4-:R-:W-:Y:S01]  /*5ee0*/  VIADD R3, R2.reuse, 0x40 ;  /* 0x0000004002037836 */ /* 0x050fe20000000000 */
[----:B------:R-:W-:-:S04]  /*5ef0*/  LOP3.LUT R2, R2, 0xffff, RZ, 0xc0, !PT ;  /* 0x0000ffff02027812 */ /* 0x000fc800078ec0ff */
[----:B------:R-:W-:-:S05]  /*5f00*/  LOP3.LUT R3, R3, 0xffff, RZ, 0xc0, !PT ;  /* 0x0000ffff03037812 */ /* 0x000fca00078ec0ff */
[----:B--23--:R1:W-:Y:S02]  /*5f10*/  STL.64 [R1], R2 ;  /* 0x0000000201007387 */ /* 0x00c3e40000100a00 */
.L_x_128:
[----:B-1----:R-:W-:Y:S04]  /*5f20*/  SHF.L.U32 R3, R84, 0x1f, RZ ;  /* 0x0000001f54037819 */ /* 0x002fe800000006ff */
[----:B------:R-:W1:Y:S02]  /*5f30*/  SYNCS.PHASECHK.TRANS64.TRYWAIT P0, [UR50+0xe0], R3 ;  /* 0x0000e003ff0075a7 */ /* 0x000e640008001132 */
[----:B-1----:R-:W-:Y:S05]  /*5f40*/  @!P0 BRA `(.L_x_98) ;  /* 0x0000003800008947 */ /* 0x002fea0003800000 */
.L_x_182:
[----:B------:R-:W-:Y:S01]  /*5f50*/  LEA R2, R36, UR49, 0x2 ;  /* 0x0000003124027c11 */ /* 0x000fe2000f8e10ff */
        /* <DEDUP_REMOVED lines=9> */
[----:B------:R-:W-:Y:S09]  /*5ff0*/  UPRMT UR4, URZ, 0x654, UR4 ;  /* 0x00000654ff047896 */ /* 0x000ff20008000004 */
[----:B---3--:R-:W-:Y:S01]  /*6000*/  SYNCS.ARRIVE.TRANS64.RED.A1T0 RZ, [UR4], RZ ;  /* 0x000000ffffff79a7 */ /* 0x008fe20008100404 */
[----:B------:R-:W5:Y:S01]  /*6010*/  LDL R2, [R2] ;  /* 0x0000000002027983 */ /* 0x000f620000100800 */
[----:B--2---:R-:W-:Y:S11]  /*6020*/  LOP3.LUT P0, RZ, R6, 0x1, RZ, 0xc0, !PT ;  /* 0x0000000106ff7812 */ /* 0x004ff6000780c0ff */
[----:B------:R-:W-:Y:S02]  /*6030*/  @!UPT UIADD3 URZ, UPT, UPT, URZ, URZ, URZ ;  /* 0x000000fffffff290 */ /* 0x000fe4000fffe0ff */
[----:B------:R-:W-:Y:S01]  /*6040*/  VOTEU.ANY UP1, P0 ;  /* 0x0000000000ff7886 */ /* 0x000fe20000020100 */
[----:B------:R-:W-:Y:S01]  /*6050*/  PLOP3.LUT P0, PT, PT, PT, UP1, 0x80, 0x8 ;  /* 0x000000000008781c */ /* 0x000fe20003f0f018 */
[----:B------:R-:W-:Y:S06]  /*6060*/  UP2UR UR4, UPR, URZ, 0x2 ;  /* 0x00000002ff047883 */ /* 0x000fec0008000000 */
[----:B------:R-:W-:Y:S06]  /*6070*/  IMAD.U32 R110, RZ, RZ, UR4 ;  /* 0x00000004ff6e7e24 */ /* 0x000fec000f8e00ff */
[----:B-1----:R-:W-:Y:S02]  /*6080*/  @P0 MOV R3, R4 ;  /* 0x0000000400030202 */ /* 0x002fe40000000f00 */
[----:B------:R-:W-:Y:S02]  /*6090*/  @P0 LOP3.LUT R0, R5, 0xffff, RZ, 0xc0, !PT ;  /* 0x0000ffff05000812 */ /* 0x000fe400078ec0ff */
[----:B------:R-:W-:Y:S02]  /*60a0*/  @P0 R2UR UR5, R3 ;  /* 0x00000000030502ca */ /* 0x000fe400000e0000 */
[----:B------:R-:W-:Y:S11]  /*60b0*/  @P0 R2UR UR4, R0 ;  /* 0x00000000000402ca */ /* 0x000ff600000e0000 */
[----:B------:R-:W-:Y:S02]  /*60c0*/  @UP1 UMOV UR37, UR5 ;  /* 0x0000000500251c82 */ /* 0x000fe40008000000 */
[----:B------:R-:W-:Y:S01]  /*60d0*/  @UP1 UMOV UR36, UR4 ;  /* 0x0000000400241c82 */ /* 0x000fe20008000000 */
[----:B------:R-:W-:Y:S05]  /*60e0*/  BRA.U !UP0, `(.L_x_99) ;  /* 0x0000000108d07547 */ /* 0x000fea000b800000 */
[----:B------:R-:W1:Y:S01]  /*60f0*/  LDCU UR14, c[0x0][0xc20] ;  /* 0x00018400ff0e77ac */ /* 0x000e620008000800 */
[----:B------:R-:W-:Y:S01]  /*6100*/  R2UR UR9, R91 ;  /* 0x000000005b0972ca */ /* 0x000fe200000e0000 */
[----:B------:R-:W-:Y:S02]  /*6110*/  UIMAD.WIDE.U32 UR4, UR57, UR63, URZ ;  /* 0x0000003f390472a5 */ /* 0x000fe4000f8e00ff */
[----:B------:R-:W-:Y:S02]  /*6120*/  UIMAD.WIDE.U32 UR10, UR36, UR63, URZ ;  /* 0x0000003f240a72a5 */ /* 0x000fe4000f8e00ff */
[----:B------:R-:W-:Y:S02]  /*6130*/  UISETP.NE.AND UP0, UPT, UR62, 0x1, UPT ;  /* 0x000000013e00788c */ /* 0x000fe4000bf05270 */
[----:B------:R-:W-:Y:S02]  /*6140*/  UISETP.NE.AND UP1, UPT, UR48, 0x1, UPT ;  /* 0x000000013000788c */ /* 0x000fe4000bf25270 */
[----:B------:R-:W-:Y:S04]  /*6150*/  UISETP.NE.AND UP2, UPT, UR39, 0x1, UPT ;  /* 0x000000012700788c */ /* 0x000fe8000bf45270 */
[----:B------:R-:W-:Y:S02]  /*6160*/  UIMAD.WIDE.U32 UR6, UR9, UR60, URZ ;  /* 0x0000003c090672a5 */ /* 0x000fe4000f8e00ff */
[----:B------:R-:W-:Y:S01]  /*6170*/  UIMAD.WIDE.U32 UR12, UR37, UR60, URZ ;  /* 0x0000003c250c72a5 */ /* 0x000fe2000f8e00ff */
[----:B------:R-:W-:Y:S02]  /*6180*/  UMOV UR4, UR5 ;  /* 0x0000000500047c82 */ /* 0x000fe40008000000 */
[----:B-1----:R-:W-:Y:S02]  /*6190*/  USHF.R.U32.HI UR8, URZ, UR14, UR4 ;  /* 0x0000000eff087299 */ /* 0x002fe40008011604 */
[----:B------:R-:W-:Y:S01]  /*61a0*/  UMOV UR6, UR11 ;  /* 0x0000000b00067c82 */ /* 0x000fe20008000000 */
[----:B------:R-:W-:Y:S02]  /*61b0*/  UMOV UR4, UR7 ;  /* 0x0000000700047c82 */ /* 0x000fe40008000000 */
[----:B------:R-:W-:Y:S02]  /*61c0*/  USHF.R.U32.HI UR5, URZ, UR61, UR4 ;  /* 0x0000003dff057299 */ /* 0x000fe40008011604 */
[----:B------:R-:W-:Y:S02]  /*61d0*/  USEL UR4, UR57, UR8, !UP0 ;  /* 0x0000000839047287 */ /* 0x000fe4000c000000 */
[----:B------:R-:W-:Y:S02]  /*61e0*/  USHF.R.U32.HI UR8, URZ, UR14, UR6 ;  /* 0x0000000eff087299 */ /* 0x000fe40008011606 */
[----:B------:R-:W-:Y:S02]  /*61f0*/  UIMAD.WIDE.U32 UR6, UR4, UR46, URZ ;  /* 0x0000002e040672a5 */ /* 0x000fe4000f8e00ff */
[----:B------:R-:W-:Y:S02]  /*6200*/  USEL UR9, UR9, UR5, !UP1 ;  /* 0x0000000509097287 */ /* 0x000fe4000c800000 */
[----:B------:R-:W-:Y:S02]  /*6210*/  USEL UR8, UR36, UR8, !UP0 ;  /* 0x0000000824087287 */ /* 0x000fe4000c000000 */
[----:B------:R-:W-:Y:S01]  /*6220*/  UIMAD.WIDE.U32 UR10, UR9, UR46, URZ ;  /* 0x0000002e090a72a5 */ /* 0x000fe2000f8e00ff */
[----:B------:R-:W-:Y:S01]  /*6230*/  UMOV UR6, UR7 ;  /* 0x0000000700067c82 */ /* 0x000fe20008000000 */
[----:B------:R-:W-:Y:S01]  /*6240*/  UMOV UR5, UR13 ;  /* 0x0000000d00057c82 */ /* 0x000fe20008000000 */
[----:B------:R-:W-:Y:S02]  /*6250*/  @UP2 USHF.R.U32.HI UR4, URZ, UR47, UR6 ;  /* 0x0000002fff042299 */ /* 0x000fe40008011606 */
[----:B------:R-:W-:Y:S02]  /*6260*/  USHF.R.U32.HI UR5, URZ, UR61, UR5 ;  /* 0x0000003dff057299 */ /* 0x000fe40008011605 */
[----:B------:R-:W-:Y:S02]  /*6270*/  UIMAD UR4, UR39, UR4, URZ ;  /* 0x00000004270472a4 */ /* 0x000fe4000f8e02ff */
[----:B------:R-:W-:Y:S02]  /*6280*/  USEL UR5, UR37, UR5, !UP1 ;  /* 0x0000000525057287 */ /* 0x000fe4000c800000 */
[----:B------:R-:W-:Y:S01]  /*6290*/  UISETP.GE.AND UP0, UPT, UR8, UR4, UPT ;  /* 0x000000040800728c */ /* 0x000fe2000bf06270 */
[----:B------:R-:W-:Y:S01]  /*62a0*/  UMOV UR6, UR11 ;  /* 0x0000000b00067c82 */ /* 0x000fe20008000000 */
[----:B------:R-:W-:Y:S02]  /*62b0*/  UIMAD.WIDE.U32 UR10, UR8, UR46, URZ ;  /* 0x0000002e080a72a5 */ /* 0x000fe4000f8e00ff */
[----:B------:R-:W-:Y:S04]  /*62c0*/  @UP2 USHF.R.U32.HI UR9, URZ, UR47, UR6 ;  /* 0x0000002fff092299 */ /* 0x000fe80008011606 */
[----:B------:R-:W-:Y:S01]  /*62d0*/  UIMAD UR6, UR39, UR9, URZ ;  /* 0x00000009270672a4 */ /* 0x000fe2000f8e02ff */
[----:B------:R-:W-:Y:S03]  /*62e0*/  UMOV UR4, UR11 ;  /* 0x0000000b00047c82 */ /* 0x000fe60008000000 */
[----:B------:R-:W-:Y:S02]  /*62f0*/  UISETP.GE.OR UP0, UPT, UR5, UR6, UP0 ;  /* 0x000000060500728c */ /* 0x000fe40008706670 */
[----:B------:R-:W-:Y:S02]  /*6300*/  USHF.R.U32.HI UR4, URZ, UR47, UR4 ;  /* 0x0000002fff047299 */ /* 0x000fe40008011604 */
[----:B------:R-:W-:Y:S02]  /*6310*/  UIMAD.WIDE.U32 UR6, UR5, UR46, URZ ;  /* 0x0000002e050672a5 */ /* 0x000fe4000f8e00ff */
[----:B------:R-:W-:Y:S02]  /*6320*/  USEL UR11, UR8, UR4, !UP2 ;  /* 0x00000004080b7287 */ /* 0x000fe4000d000000 */
[----:B------:R-:W-:Y:S02]  /*6330*/  UIADD3 UR6, UPT, UPT, -UR5, URZ, URZ ;  /* 0x000000ff05067290 */ /* 0x000fe4000fffe1ff */
[----:B------:R-:W-:Y:S02]  /*6340*/  UIADD3 UR10, UPT, UPT, -UR11, URZ, URZ ;  /* 0x000000ff0b0a7290 */ /* 0x000fe4000fffe1ff */
[----:B------:R-:W-:Y:S02]  /*6350*/  UIMAD UR6, UR48, UR6, UR37 ;  /* 0x00000006300672a4 */ /* 0x000fe4000f8e0225 */
[----:B------:R-:W-:Y:S01]  /*6360*/  UIMAD UR10, UR39, UR10, UR8 ;  /* 0x0000000a270a72a4 */ /* 0x000fe2000f8e0208 */
[----:B------:R-:W-:Y:S01]  /*6370*/  @!UP0 UMOV UR4, UR7 ;  /* 0x0000000700048c82 */ /* 0x000fe20008000000 */
[----:B------:R-:W-:Y:S02]  /*6380*/  UIADD3 UR7, UPT, UPT, -UR8, URZ, URZ ;  /* 0x000000ff08077290 */ /* 0x000fe4000fffe1ff */
[----:B------:R-:W-:Y:S04]  /*6390*/  @!UP0 USHF.R.U32.HI UR4, URZ, UR47, UR4 ;  /* 0x0000002fff048299 */ /* 0x000fe80008011604 */
[----:B------:R-:W-:Y:S04]  /*63a0*/  @!UP0 USEL UR4, UR5, UR4, !UP2 ;  /* 0x0000000405048287 */ /* 0x000fe8000d000000 */
[----:B------:R-:W-:Y:S02]  /*63b0*/  @!UP0 UIMAD UR9, UR9, UR10, UR4 ;  /* 0x0000000a090982a4 */ /* 0x000fe4000f8e0204 */
[----:B------:R-:W-:Y:S02]  /*63c0*/  @!UP0 UIADD3 UR10, UPT, UPT, UR11, -UR4, URZ ;  /* 0x800000040b0a8290 */ /* 0x000fe4000fffe0ff */
[----:B------:R-:W-:Y:S02]  /*63d0*/  UIMAD UR4, UR62, UR7, UR36 ;  /* 0x000000073e0472a4 */ /* 0x000fe4000f8e0224 */
[----:B------:R-:W-:Y:S03]  /*63e0*/  @!UP0 UIMAD UR8, UR10, UR39, UR5 ;  /* 0x000000270a0882a4 */ /* 0x000fe6000f8e0205 */
[----:B------:R-:W-:Y:S02]  /*63f0*/  @!UP0 UMOV UR5, UR9 ;  /* 0x0000000900058c82 */ /* 0x000fe40008000000 */
[----:B------:R-:W-:Y:S02]  /*6400*/  UIMAD UR37, UR5, UR48, UR6 ;  /* 0x00000030052572a4 */ /* 0x000fe4000f8e0206 */
[----:B------:R-:W-:Y:S11]  /*6410*/  UIMAD UR36, UR8, UR62, UR4 ;  /* 0x0000003e082472a4 */ /* 0x000ff6000f8e0204 */
[----:B------:R-:W-:Y:S01]  /*6420*/  @!UPT UIADD3 URZ, UPT, UPT, URZ, URZ, URZ ;  /* 0x000000fffffff290 */ /* 0x000fe2000fffe0ff */
.L_x_99:
[----:B------:R-:W-:Y:S01]  /*6430*/  UISETP.NE.AND UP0, UPT, UR38, 0x1, UPT ;  /* 0x000000012600788c */ /* 0x000fe2000bf05270 */
[----:B------:R-:W-:Y:S01]  /*6440*/  @P0 SHF.R.U32.HI R4, RZ, 0x10, R5 ;  /* 0x00000010ff040819 */ /* 0x000fe20000011605 */
[----:B------:R-:W-:Y:S01]  /*6450*/  USHF.L.U32 UR41, UR23, 0x6, URZ ;  /* 0x0000000617297899 */ /* 0x000fe200080006ff */
[----:B------:R-:W-:Y:S02]  /*6460*/  R2UR UR11, R99 ;  /* 0x00000000630b72ca */ /* 0x000fe400000e0000 */
[----:B------:R-:W-:Y:S06]  /*6470*/  @P0 R2UR UR11, R4 ;  /* 0x00000000040b02ca */ /* 0x000fec00000e0000 */
[----:B------:R-:W1:Y:S07]  /*6480*/  @!UP0 LDCU.128 UR12, c[0x0][0xc10] ;  /* 0x00018200ff0c87ac */ /* 0x000e6e0008000c00 */
[----:B------:R-:W-:Y:S01]  /*6490*/  IMAD.U32 R99, RZ, RZ, UR11 ;  /* 0x0000000bff637e24 */ /* 0x000fe2000f8e00ff */
[----:B------:R-:W2:Y:S01]  /*64a0*/  @!UP0 LDCU UR5, c[0x0][0xc0c] ;  /* 0x00018180ff0587ac */ /* 0x000ea20008000800 */
[----:B------:R-:W3:Y:S01]  /*64b0*/  @!UP0 LDCU UR10, c[0x0][0xc20] ;  /* 0x00018400ff0a87ac */ /* 0x000ee20008000800 */
[----:B------:R-:W-:Y:S02]  /*64c0*/  UIADD3 UR11, UPT, UPT, UR50, 0x200, URZ ;  /* 0x00000200320b7890 */ /* 0x000fe4000fffe0ff */
[----:B-1----:R-:W-:Y:S02]  /*64d0*/  UIMAD.WIDE.U32 UR8, UR37, UR12, URZ ;  /* 0x0000000c250872a5 */ /* 0x002fe4000f8e00ff */
[----:B------:R-:W-:Y:S02]  /*64e0*/  UIMAD.WIDE.U32 UR6, UR36, UR15, URZ ;  /* 0x0000000f240672a5 */ /* 0x000fe4000f8e00ff */
[----:B------:R-:W-:Y:S03]  /*64f0*/  @!UP0 UISETP.NE.AND UP1, UPT, UR14, 0x1, UPT ;  /* 0x000000010e00888c */ /* 0x000fe6000bf25270 */
[----:B------:R-:W-:Y:S01]  /*6500*/  @!UP0 UMOV UR4, UR9 ;  /* 0x0000000900048c82 */ /* 0x000fe20008000000 */
[----:B--2---:R-:W-:Y:S02]  /*6510*/  @!UP0 UISETP.NE.AND UP2, UPT, UR5, 0x1, UPT ;  /* 0x000000010500888c */ /* 0x004fe4000bf45270 */
[----:B------:R-:W-:Y:S01]  /*6520*/  @!UP0 USHF.R.U32.HI UR4, URZ, UR13, UR4 ;  /* 0x0000000dff048299 */ /* 0x000fe20008011604 */
[----:B------:R-:W-:Y:S02]  /*6530*/  @!UP0 UMOV UR6, UR7 ;  /* 0x0000000700068c82 */ /* 0x000fe40008000000 */
[----:B---3--:R-:W-:Y:S02]  /*6540*/  @!UP0 USHF.R.U32.HI UR6, URZ, UR10, UR6 ;  /* 0x0000000aff068299 */ /* 0x008fe40008011606 */
[----:B------:R-:W-:Y:S02]  /*6550*/  @!UP0 USEL UR7, UR37, UR4, !UP2 ;  /* 0x0000000425078287 */ /* 0x000fe4000d000000 */
[----:B------:R-:W-:Y:S04]  /*6560*/  @!UP0 USEL UR6, UR36, UR6, !UP1 ;  /* 0x0000000624068287 */ /* 0x000fe8000c800000 */
[----:B------:R-:W-:Y:S02]  /*6570*/  @!UP0 UIADD3 UR4, UPT, UPT, -UR7, UR6, URZ ;  /* 0x0000000607048290 */ /* 0x000fe4000fffe1ff */
[----:B------:R-:W-:Y:S02]  /*6580*/  @!UP0 UIADD3 UR6, UPT, UPT, UR7, -UR6, URZ ;  /* 0x8000000607068290 */ /* 0x000fe4000fffe0ff */
[----:B------:R-:W-:Y:S02]  /*6590*/  @!UP0 UIMAD UR37, UR4, UR5, UR37 ;  /* 0x00000005042582a4 */ /* 0x000fe4000f8e0225 */
[----:B------:R-:W-:Y:S02]  /*65a0*/  @!UP0 UIMAD UR36, UR6, UR14, UR36 ;  /* 0x0000000e062482a4 */ /* 0x000fe4000f8e0224 */
[----:B------:R-:W-:Y:S09]  /*65b0*/  ULOP3.LUT UP0, URZ, UR11, 0x1b0, URZ, 0xc0, !UPT ;  /* 0x000001b00bff7892 */ /* 0x000ff2000f80c0ff */
[----:B------:R-:W-:Y:S05]  /*65c0*/  BRA.U !UP0, `(.L_x_100) ;  /* 0x00000001087c7547 */ /* 0x000fea000b800000 */
[----:B------:R-:W1:Y:S01]  /*65d0*/  LDCU.64 UR8, c[0x4][0x80] ;  /* 0x01001000ff0877ac */ /* 0x000e620008000a00 */
[----:B------:R-:W-:Y:S01]  /*65e0*/  MOV R16, 0x0 ;  /* 0x0000000000107802 */ /* 0x000fe20000000f00 */
[----:B------:R-:W-:Y:S02]  /*65f0*/  HFMA2 R12, -RZ, RZ, 0, 5.9604644775390625e-08 ;  /* 0x00000001ff0c7431 */ /* 0x000fe400000001ff */
[----:B------:R-:W-:Y:S01]  /*6600*/  IMAD.MOV.U32 R8, RZ, RZ, 0x70 ;  /* 0x00000070ff087424 */ /* 0x000fe200078e00ff */
[----:B------:R2:W3:Y:S01]  /*6610*/  LDC.64 R14, c[0x4][R16] ;  /* 0x01000000100e7b82 */ /* 0x0004e20000000a00 */
[----:B------:R-:W4:Y:S01]  /*6620*/  LDCU.64 UR6, c[0x4][0x88] ;  /* 0x01001100ff0677ac */ /* 0x000f220008000a00 */
[----:B------:R-:W-:Y:S01]  /*6630*/  IMAD.MOV.U32 R13, RZ, RZ, RZ ;  /* 0x000000ffff0d7224 */ /* 0x000fe200078e00ff */
[----:B------:R-:W2:Y:S01]  /*6640*/  LDCU.64 UR4, c[0x4][0x8] ;  /* 0x01000100ff0477ac */ /* 0x000ea20008000a00 */
[----:B-1----:R-:W-:Y:S01]  /*6650*/  MOV R5, UR9 ;  /* 0x0000000900057c02 */ /* 0x002fe20008000f00 */
[----:B------:R-:W-:Y:S01]  /*6660*/  IMAD.U32 R4, RZ, RZ, UR8 ;  /* 0x00000008ff047e24 */ /* 0x000fe2000f8e00ff */
[----:B----4-:R-:W-:Y:S01]  /*6670*/  MOV R7, UR7 ;  /* 0x0000000700077c02 */ /* 0x010fe20008000f00 */
[----:B------:R-:W-:Y:S01]  /*6680*/  IMAD.U32 R6, RZ, RZ, UR6 ;  /* 0x00000006ff067e24 */ /* 0x000fe2000f8e00ff */
[----:B--2---:R-:W-:Y:S01]  /*6690*/  MOV R11, UR5 ;  /* 0x00000005000b7c02 */ /* 0x004fe20008000f00 */
[----:B------:R-:W-:Y:S02]  /*66a0*/  IMAD.U32 R10, RZ, RZ, UR4 ;  /* 0x00000004ff0a7e24 */ /* 0x000fe4000f8e00ff */
[----:B------:R-:W-:Y:S07]  /*66b0*/  LEPC R20, `(.L_x_101) ;  /* 0x000000001014794e */ /* 0x000fee0000000000 */
[----:B---3-5:R-:W-:Y:S05]  /*66c0*/  CALL.ABS.NOINC R14 ;  /* 0x000000000e007343 */ /* 0x028fea0003c00000 */
.L_x_101:
[----:B------:R-:W1:Y:S01]  /*66d0*/  LDCU.64 UR8, c[0x4][0x80] ;  /* 0x01001000ff0877ac */ /* 0x000e620008000a00 */
[----:B------:R-:W2:Y:S01]  /*66e0*/  LDC.64 R16, c[0x4][R16] ;  /* 0x0100000010107b82 */ /* 0x000ea20000000a00 */
[----:B------:R-:W-:Y:S02]  /*66f0*/  HFMA2 R12, -RZ, RZ, 0, 5.9604644775390625e-08 ;  /* 0x00000001ff0c7431 */ /* 0x000fe400000001ff */
[----:B------:R-:W-:Y:S02]  /*6700*/  IMAD.MOV.U32 R8, RZ, RZ, 0x70 ;  /* 0x00000070ff087424 */ /* 0x000fe400078e00ff */
[----:B------:R-:W-:Y:S01]  /*6710*/  IMAD.MOV.U32 R13, RZ, RZ, RZ ;  /* 0x000000ffff0d7224 */ /* 0x000fe200078e00ff */
[----:B------:R-:W3:Y:S01]  /*6720*/  LDCU.64 UR6, c[0x4][0x88] ;  /* 0x01001100ff0677ac */ /* 0x000ee20008000a00 */
[----:B------:R-:W4:Y:S01]  /*6730*/  LDCU.64 UR4, c[0x4][0x8] ;  /* 0x01000100ff0477ac */ /* 0x000f220008000a00 */
[----:B-1----:R-:W-:Y:S02]  /*6740*/  MOV R4, UR8 ;  /* 0x0000000800047c02 */ /* 0x002fe40008000f00 */
[----:B------:R-:W-:Y:S02]  /*6750*/  MOV R5, UR9 ;  /* 0x0000000900057c02 */ /* 0x000fe40008000f00 */
[----:B---3--:R-:W-:Y:S01]  /*6760*/  MOV R7, UR7 ;  /* 0x0000000700077c02 */ /* 0x008fe20008000f00 */
[----:B------:R-:W-:Y:S01]  /*6770*/  IMAD.U32 R6, RZ, RZ, UR6 ;  /* 0x00000006ff067e24 */ /* 0x000fe2000f8e00ff */
[----:B----4-:R-:W-:Y:S01]  /*6780*/  MOV R11, UR5 ;  /* 0x00000005000b7c02 */ /* 0x010fe20008000f00 */
[----:B------:R-:W-:Y:S02]  /*6790*/  IMAD.U32 R10, RZ, RZ, UR4 ;  /* 0x00000004ff0a7e24 */ /* 0x000fe4000f8e00ff */
[----:B------:R-:W-:Y:S07]  /*67a0*/  LEPC R20, `(.L_x_100) ;  /* 0x000000001014794e */ /* 0x000fee0000000000 */
[----:B--2---:R-:W-:Y:S05]  /*67b0*/  CALL.ABS.NOINC R16 ;  /* 0x0000000010007343 */ /* 0x004fea0003c00000 */
.L_x_100:
[----:B------:R-:W-:Y:S02]  /*67c0*/  R2UR UR6, R94 ;  /* 0x000000005e0672ca */ /* 0x000fe400000e0000 */
[----:B------:R-:W-:Y:S02]  /*67d0*/  R2UR UR5, R90 ;  /* 0x000000005a0572ca */ /* 0x000fe400000e0000 */
[----:B------:R-:W-:Y:S02]  /*67e0*/  R2UR UR4, R89 ;  /* 0x00000000590472ca */ /* 0x000fe400000e0000 */
[----:B------:R-:W-:Y:S02]  /*67f0*/  ISETP.NE.U32.AND P4, PT, R78, RZ, PT ;  /* 0x000000ff4e00720c */ /* 0x000fe40003f85070 */
[----:B------:R-:W-:Y:S02]  /*6800*/  ISETP.NE.U32.AND P2, PT, RZ, UR58, PT ;  /* 0x0000003aff007c0c */ /* 0x000fe4000bf45070 */
[----:B------:R-:W-:Y:S02]  /*6810*/  ISETP.NE.AND.EX P4, PT, R79, RZ, PT, P4 ;  /* 0x000000ff4f00720c */ /* 0x000fe40003f85340 */
[----:B------:R-:W-:Y:S01]  /*6820*/  ISETP.NE.AND.EX P2, PT, RZ, UR59, PT, P2 ;  /* 0x0000003bff007c0c */ /* 0x000fe2000bf45320 */
[----:B------:R-:W-:Y:S02]  /*6830*/  UISETP.NE.AND UP2, UPT, UR6, URZ, UPT ;  /* 0x000000ff0600728c */ /* 0x000fe4000bf45270 */
[----:B------:R-:W-:Y:S04]  /*6840*/  UISETP.NE.U32.AND UP0, UPT, UR5, URZ, UPT ;  /* 0x000000ff0500728c */ /* 0x000fe8000bf05070 */
[----:B------:R-:W-:Y:S01]  /*6850*/  UISETP.NE.AND.EX UP1, UPT, UR4, URZ, UPT, UP0 ;  /* 0x000000ff0400728c */ /* 0x000fe2000bf25300 */
[----:B------:R-:W-:Y:S01]  /*6860*/  PLOP3.LUT P1, PT, PT, PT, UP2, 0x80, 0x8 ;  /* 0x000000000008781c */ /* 0x000fe20003f2f028 */
[----:B------:R-:W-:Y:S03]  /*6870*/  UPLOP3.LUT UP0, UPT, UPT, UPT, UPT, 0x40, 0x4 ;  /* 0x000000000004789c */ /* 0x000fe60003f0e870 */
[----:B------:R-:W-:Y:S06]  /*6880*/  @UP2 UPLOP3.LUT UP0, UPT, UPT, UPT, UP1, 0x80, 0x8 ;  /* 0x000000000008289c */ /* 0x000fec0003f0f010 */
[----:B------:R-:W-:Y:S01]  /*6890*/  PLOP3.LUT P0, PT, PT, PT, UP0, 0x80, 0x8 ;  /* 0x000000000008781c */ /* 0x000fe20003f0f008 */
[----:B------:R-:W-:Y:S01]  /*68a0*/  @!UPT UIADD3 URZ, UPT, UPT, URZ, URZ, URZ ;  /* 0x000000fffffff290 */ /* 0x000fe2000fffe0ff */
[----:B------:R-:W-:Y:S11]  /*68b0*/  BRA.U !UP1, `(.L_x_102) ;  /* 0x0000000109407547 */ /* 0x000ff6000b800000 */
[----:B------:R-:W-:Y:S01]  /*68c0*/  UISETP.NE.U32.AND UP0, UPT, UR58, URZ, UPT ;  /* 0x000000ff3a00728c */ /* 0x000fe2000bf05070 */
[----:B------:R-:W-:Y:S01]  /*68d0*/  R2UR UR6, R90 ;  /* 0x000000005a0672ca */ /* 0x000fe200000e0000 */
[----:B------:R-:W1:Y:S01]  /*68e0*/  LDCU.64 UR8, c[0x0][0x358] ;  /* 0x00006b00ff0877ac */ /* 0x000e620008000a00 */
[----:B------:R-:W-:Y:S02]  /*68f0*/  HFMA2 R87, -RZ, RZ, 0, 5.9604644775390625e-08 ;  /* 0x00000001ff577431 */ /* 0x000fe400000001ff */
[----:B------:R-:W-:Y:S01]  /*6900*/  IMAD.MOV.U32 R0, RZ, RZ, 0x1 ;  /* 0x00000001ff007424 */ /* 0x000fe200078e00ff */
[----:B------:R-:W-:Y:S06]  /*6910*/  UISETP.NE.AND.EX UP0, UPT, UR59, URZ, UPT, UP0 ;  /* 0x000000ff3b00728c */ /* 0x000fec000bf05300 */
[----:B------:R-:W-:Y:S05]  /*6920*/  PLOP3.LUT P3, PT, PT, PT, UP0, 0x80, 0x8 ;  /* 0x000000000008781c */ /* 0x000fea0003f6f008 */
[----:B------:R-:W2:Y:S01]  /*6930*/  @UP0 LDCU.64 UR4, c[0x0][0x988] ;  /* 0x00013100ff0407ac */ /* 0x000ea20008000a00 */
[----:B------:R-:W-:Y:S07]  /*6940*/  @UP0 UIMAD UR6, UR54, UR6, URZ ;  /* 0x00000006360602a4 */ /* 0x000fee000f8e02ff */
[----:B------:R-:W-:Y:S01]  /*6950*/  @!P3 PRMT R87, R0, 0x7610, R87 ;  /* 0x000076100057b816 */ /* 0x000fe20000000057 */
[----:B--2---:R-:W-:Y:S06]  /*6960*/  @UP0 UIMAD.WIDE UR4, UR6, 0x4, UR4 ;  /* 0x00000004060408a5 */ /* 0x004fec000f8e0204 */
[----:B------:R-:W-:Y:S02]  /*6970*/  IMAD.U32 R4, RZ, RZ, UR4 ;  /* 0x00000004ff047e24 */ /* 0x000fe4000f8e00ff */
[----:B------:R-:W-:Y:S03]  /*6980*/  IMAD.U32 R5, RZ, RZ, UR5 ;  /* 0x00000005ff057e24 */ /* 0x000fe6000f8e00ff */
[----:B------:R-:W2:Y:S02]  /*6990*/  @!UP0 LDCU UR4, c[0x0][0x980] ;  /* 0x00013000ff0487ac */ /* 0x000ea40008000800 */
[----:B-1---5:R1:W5:Y:S02]  /*69a0*/  @P3 LDG.E R41, desc[UR8][R4.64] ;  /* 0x0000000804293981 */ /* 0x022364000c1e1900 */
[----:B-12---:R-:W-:Y:S02]  /*69b0*/  @!P3 MOV R41, UR4 ;  /* 0x000000040029bc02 */ /* 0x006fe40008000f00 */
.L_x_102:
[----:B------:R-:W-:Y:S05]  /*69c0*/  @!P4 BRA `(.L_x_103) ;  /* 0x000000000024c947 */ /* 0x000fea0003800000 */
[----:B------:R-:W-:Y:S01]  /*69d0*/  ISETP.NE.U32.AND P3, PT, R76, RZ, PT ;  /* 0x000000ff4c00720c */ /* 0x000fe20003f65070 */
[----:B------:R-:W1:Y:S03]  /*69e0*/  LDCU.64 UR4, c[0x0][0x358] ;  /* 0x00006b00ff0477ac */ /* 0x000e660008000a00 */
[----:B------:R-:W-:Y:S11]  /*69f0*/  ISETP.NE.AND.EX P3, PT, R77, RZ, PT, P3 ;  /* 0x000000ff4d00720c */ /* 0x000ff60003f65330 */
[----:B------:R-:W-:Y:S02]  /*6a00*/  @!UPT UIADD3 URZ, UPT, UPT, URZ, URZ, URZ ;  /* 0x000000fffffff290 */ /* 0x000fe4000fffe0ff */
[----:B------:R-:W2:Y:S01]  /*6a10*/  @P3 LDC.64 R4, c[0x0][0x9a8] ;  /* 0x00026a00ff043b82 */ /* 0x000ea20000000a00 */
[----:B------:R-:W-:Y:S04]  /*6a20*/  @P3 IMAD R0, R78, UR54, RZ ;  /* 0x000000364e003c24 */ /* 0x000fe8000f8e02ff */
[----:B--2---:R-:W-:Y:S05]  /*6a30*/  @P3 IMAD.WIDE R4, R0, 0x4, R4 ;  /* 0x0000000400043825 */ /* 0x004fea00078e0204 */
[----:B-1---5:R1:W5:Y:S02]  /*6a40*/  @P3 LDG.E R38, desc[UR4][R4.64] ;  /* 0x0000000404263981 */ /* 0x022364000c1e1900 */
[----:B-1----:R-:W2:Y:S02]  /*6a50*/  @!P3 LDC R38, c[0x0][0x9a0] ;  /* 0x00026800ff26bb82 */ /* 0x002ea40000000800 */
.L_x_103:
[----:B------:R-:W-:Y:S01]  /*6a60*/  ULOP3.LUT UR4, UR56, 0x1, URZ, 0x3c, !UPT ;  /* 0x0000000138047892 */ /* 0x000fe2000f8e3cff */
[----:B-----5:R-:W-:Y:S01]  /*6a70*/  FSETP.NEU.AND P3, PT, R41, RZ, PT ;  /* 0x000000ff2900720b */ /* 0x020fe20003f6d000 */
[----:B------:R-:W1:Y:S01]  /*6a80*/  LDCU.128 UR8, c[0x0][0xb80] ;  /* 0x00017000ff0877ac */ /* 0x000e620008000c00 */
[----:B------:R-:W-:Y:S01]  /*6a90*/  IMAD.U32 R113, RZ, RZ, UR51 ;  /* 0x00000033ff717e24 */ /* 0x000fe2000f8e00ff */
[----:B------:R-:W-:Y:S01]  /*6aa0*/  SEL R5, RZ, 0xffffffff, P2 ;  /* 0xffffffffff057807 */ /* 0x000fe20001000000 */
[----:B------:R-:W-:Y:S01]  /*6ab0*/  IMAD.SHL.U32 R101, R96, 0x10, RZ ;  /* 0x0000001060657824 */ /* 0x000fe200078e00ff */
[----:B------:R-:W-:Y:S01]  /*6ac0*/  @P1 LOP3.LUT P2, RZ, R87, 0xff, RZ, 0xc0, !PT ;  /* 0x000000ff57ff1812 */ /* 0x000fe2000784c0ff */
[----:B------:R-:W-:Y:S01]  /*6ad0*/  IMAD.U32 R46, RZ, RZ, UR4 ;  /* 0x00000004ff2e7e24 */ /* 0x000fe2000f8e00ff */
[----:B------:R-:W-:Y:S01]  /*6ae0*/  @P1 SEL R4, RZ, 0xffffffff, P3 ;  /* 0xffffffffff041807 */ /* 0x000fe20001800000 */
[----:B------:R-:W-:Y:S01]  /*6af0*/  IMAD.SHL.U32 R113, R113, 0x2000, RZ ;  /* 0x0000200071717824 */ /* 0x000fe200078e00ff */
[----:B------:R-:W3:Y:S01]  /*6b00*/  LDCU.128 UR16, c[0x0][0xb90] ;  /* 0x00017200ff1077ac */ /* 0x000ee20008000c00 */
[----:B------:R-:W-:Y:S01]  /*6b10*/  IMAD.SHL.U32 R100, R95, 0x10, RZ ;  /* 0x000000105f647824 */ /* 0x000fe200078e00ff */
[----:B------:R-:W-:Y:S01]  /*6b20*/  @P0 SEL R4, R5, R4, !P2 ;  /* 0x0000000405040207 */ /* 0x000fe20005000000 */
[----:B------:R-:W-:Y:S01]  /*6b30*/  IMAD.IADD R103, R98, 0x1, R113 ;  /* 0x0000000162677824 */ /* 0x000fe200078e0271 */
[----:B------:R-:W-:Y:S01]  /*6b40*/  LEA R108, R36, UR50, 0x3 ;  /* 0x00000032246c7c11 */ /* 0x000fe2000f8e18ff */
[----:B------:R-:W-:Y:S01]  /*6b50*/  IMAD.MOV.U32 R114, RZ, RZ, 0x1 ;  /* 0x00000001ff727424 */ /* 0x000fe200078e00ff */
[----:B------:R-:W-:Y:S01]  /*6b60*/  @P1 LOP3.LUT R4, R4, 0x1, RZ, 0xc0, !PT ;  /* 0x0000000104041812 */ /* 0x000fe200078ec0ff */
[----:B------:R-:W-:Y:S01]  /*6b70*/  IMAD.IADD R112, R103, 0x1, R101 ;  /* 0x0000000167707824 */ /* 0x000fe200078e0265 */
[----:B------:R-:W-:Y:S01]  /*6b80*/  SHF.L.U32 R3, R85, 0x1f, RZ ;  /* 0x0000001f55037819 */ /* 0x000fe200000006ff */
[----:B------:R-:W-:Y:S01]  /*6b90*/  USHF.L.U32 UR12, UR53, 0x7, URZ ;  /* 0x00000007350c7899 */ /* 0x000fe200080006ff */
[----:B------:R-:W-:Y:S01]  /*6ba0*/  ISETP.NE.U32.OR P5, PT, R4, 0x1, !P1 ;  /* 0x000000010400780c */ /* 0x000fe20004fa5470 */
[----:B------:R-:W-:Y:S01]  /*6bb0*/  IMAD.U32 R4, RZ, RZ, UR51 ;  /* 0x00000033ff047e24 */ /* 0x000fe2000f8e00ff */
[----:B------:R-:W4:Y:S01]  /*6bc0*/  LDCU UR13, c[0x0][0xba0] ;  /* 0x00017400ff0d77ac */ /* 0x000f220008000800 */
[----:B------:R-:W-:Y:S01]  /*6bd0*/  PLOP3.LUT P2, PT, PT, PT, UP1, 0x80, 0x8 ;  /* 0x000000000008781c */ /* 0x000fe20003f4f018 */
[----:B------:R-:W-:Y:S01]  /*6be0*/  BSSY B1, `(.L_x_104) ;  /* 0x000004d000017945 */ /* 0x000fe20003800000 */
[----:B------:R-:W-:Y:S01]  /*6bf0*/  LOP3.LUT P4, R109, R87, 0xff, RZ, 0xc0, !PT ;  /* 0x000000ff576d7812 */ /* 0x000fe2000788c0ff */
[----:B------:R-:W-:Y:S01]  /*6c00*/  IMAD.U32 R107, RZ, RZ, UR12 ;  /* 0x0000000cff6b7e24 */ /* 0x000fe2000f8e00ff */
[----:B------:R-:W-:Y:S01]  /*6c10*/  LEA R0, R4, UR50, 0x3 ;  /* 0x0000003204007c11 */ /* 0x000fe2000f8e18ff */
[----:B------:R-:W-:Y:S01]  /*6c20*/  IMAD.IADD R39, R37, 0x1, R2 ;  /* 0x0000000125277824 */ /* 0x000fe200078e0202 */
[----:B------:R-:W-:Y:S01]  /*6c30*/  SEL R4, RZ, 0xffffffff, P3 ;  /* 0xffffffffff047807 */ /* 0x000fe20001800000 */
[----:B------:R-:W-:Y:S01]  /*6c40*/  IMAD.U32 R115, RZ, RZ, UR51 ;  /* 0x00000033ff737e24 */ /* 0x000fe2000f8e00ff */
[----:B------:R-:W-:Y:S02]  /*6c50*/  P2R R111, PR, RZ, 0x20 ;  /* 0x00000020ff6f7803 */ /* 0x000fe40000000000 */
[----:B------:R-:W-:Y:S02]  /*6c60*/  CS2R R74, SRZ ;  /* 0x00000000004a7805 */ /* 0x000fe4000001ff00 */
[----:B------:R-:W-:Y:S02]  /*6c70*/  @P5 SHF.L.U32 R9, R46, 0x1f, RZ ;  /* 0x0000001f2e095819 */ /* 0x000fe400000006ff */
[----:B------:R-:W-:Y:S02]  /*6c80*/  CS2R R72, SRZ ;  /* 0x0000000000487805 */ /* 0x000fe4000001ff00 */
[----:B------:R-:W-:Y:S02]  /*6c90*/  CS2R R66, SRZ ;  /* 0x0000000000427805 */ /* 0x000fe4000001ff00 */
[----:B------:R-:W-:Y:S01]  /*6ca0*/  @P2 SEL R4, R5, R4, !P4 ;  /* 0x0000000405042207 */ /* 0x000fe20006000000 */
[----:B------:R-:W2:Y:S01]  /*6cb0*/  @P5 SYNCS.PHASECHK.TRANS64.TRYWAIT P1, [R0+URZ+0xa0], R9 ;  /* 0x0000a009000055a7 */ /* 0x000ea200080211ff */
[----:B-1----:R-:W-:Y:S01]  /*6cc0*/  UIMAD.WIDE.U32 UR4, UR12, UR9, URZ ;  /* 0x000000090c0472a5 */ /* 0x002fe2000f8e00ff */
[----:B------:R-:W-:Y:S01]  /*6cd0*/  CS2R R64, SRZ ;  /* 0x0000000000407805 */ /* 0x000fe2000001ff00 */
[----:B------:R-:W-:Y:S01]  /*6ce0*/  UISETP.NE.AND UP0, UPT, UR8, 0x1, UPT ;  /* 0x000000010800788c */ /* 0x000fe2000bf05270 */
[----:B------:R-:W-:Y:S01]  /*6cf0*/  IMAD.IADD R102, R103, 0x1, R100 ;  /* 0x0000000167667824 */ /* 0x000fe200078e0264 */
[----:B------:R-:W-:Y:S01]  /*6d00*/  USHF.R.U32.HI UR5, URZ, UR10, UR5 ;  /* 0x0000000aff057299 */ /* 0x000fe20008011605 */
[----:B------:R-:W-:Y:S01]  /*6d10*/  IMAD.IADD R47, R97, 0x1, R112 ;  /* 0x00000001612f7824 */ /* 0x000fe200078e0270 */
[----:B------:R-:W-:Y:S02]  /*6d20*/  LOP3.LUT R4, R4, 0x1, RZ, 0xc0, !PT ;  /* 0x0000000104047812 */ /* 0x000fe400078ec0ff */
[----:B------:R-:W-:Y:S01]  /*6d30*/  CS2R R58, SRZ ;  /* 0x00000000003a7805 */ /* 0x000fe2000001ff00 */
[----:B------:R-:W-:Y:S01]  /*6d40*/  USEL UR5, UR12, UR5, !UP0 ;  /* 0x000000050c057287 */ /* 0x000fe2000c000000 */
[----:B------:R-:W-:Y:S01]  /*6d50*/  CS2R R56, SRZ ;  /* 0x0000000000387805 */ /* 0x000fe2000001ff00 */
[----:B------:R-:W-:Y:S01]  /*6d60*/  UISETP.NE.AND UP0, UPT, UR11, 0x1, UPT ;  /* 0x000000010b00788c */ /* 0x000fe2000bf05270 */
[----:B------:R-:W-:Y:S01]  /*6d70*/  CS2R R50, SRZ ;  /* 0x0000000000327805 */ /* 0x000fe2000001ff00 */
[----:B---3--:R-:W-:Y:S01]  /*6d80*/  UIMAD.WIDE.U32 UR6, UR5, UR16, URZ ;  /* 0x00000010050672a5 */ /* 0x008fe2000f8e00ff */
[----:B------:R-:W-:Y:S01]  /*6d90*/  CS2R R48, SRZ ;  /* 0x0000000000307805 */ /* 0x000fe2000001ff00 */
[----:B------:R-:W-:Y:S01]  /*6da0*/  IMAD R6, RZ, RZ, -UR5 ;  /* 0x80000005ff067e24 */ /* 0x000fe2000f8e02ff */
[----:B------:R1:W3:Y:S01]  /*6db0*/  SYNCS.PHASECHK.TRANS64.TRYWAIT P0, [R108+URZ+0xf0], R3 ;  /* 0x0000f0036c0075a7 */ /* 0x0002e200080011ff */
[----:B------:R-:W-:Y:S02]  /*6dc0*/  IMAD.U32 R106, RZ, RZ, UR5 ;  /* 0x00000005ff6a7e24 */ /* 0x000fe4000f8e00ff */
[----:B------:R-:W-:Y:S01]  /*6dd0*/  IMAD R107, R6, UR8, R107 ;  /* 0x00000008066b7c24 */ /* 0x000fe2000f8e026b */
[----:B------:R-:W-:Y:S02]  /*6de0*/  UMOV UR4, UR7 ;  /* 0x0000000700047c82 */ /* 0x000fe40008000000 */
[----:B------:R-:W-:Y:S04]  /*6df0*/  USHF.R.U32.HI UR4, URZ, UR17, UR4 ;  /* 0x00000011ff047299 */ /* 0x000fe80008011604 */
[----:B------:R-:W-:Y:S02]  /*6e00*/  USEL UR4, UR5, UR4, !UP0 ;  /* 0x0000000405047287 */ /* 0x000fe4000c000000 */
[----:B------:R-:W-:Y:S02]  /*6e10*/  UISETP.NE.AND UP0, UPT, UR18, 0x1, UPT ;  /* 0x000000011200788c */ /* 0x000fe4000bf05270 */
[----:B------:R-:W-:Y:S02]  /*6e20*/  UIMAD.WIDE.U32 UR6, UR4, UR19, URZ ;  /* 0x00000013040672a5 */ /* 0x000fe4000f8e00ff */
[----:B------:R-:W-:Y:S02]  /*6e30*/  IMAD.U32 R105, RZ, RZ, UR4 ;  /* 0x00000004ff697e24 */ /* 0x000fe4000f8e00ff */
[----:B------:R-:W-:Y:S01]  /*6e40*/  PLOP3.LUT P2, PT, PT, PT, UP0, 0x80, 0x8 ;  /* 0x000000000008781c */ /* 0x000fe20003f4f008 */
[----:B------:R-:W-:Y:S02]  /*6e50*/  IMAD R7, RZ, RZ, -UR4 ;  /* 0x80000004ff077e24 */ /* 0x000fe4000f8e02ff */
[----:B------:R-:W-:Y:S01]  /*6e60*/  UMOV UR6, UR7 ;  /* 0x0000000700067c82 */ /* 0x000fe20008000000 */
[----:B------:R-:W-:Y:S01]  /*6e70*/  IMAD.U32 R104, RZ, RZ, UR4 ;  /* 0x00000004ff687e24 */ /* 0x000fe2000f8e00ff */
[----:B----4-:R-:W-:Y:S01]  /*6e80*/  USHF.R.U32.HI UR6, URZ, UR13, UR6 ;  /* 0x0000000dff067299 */ /* 0x010fe20008011606 */
[----:B------:R-:W-:Y:S05]  /*6e90*/  IMAD R106, R7, UR11, R106 ;  /* 0x0000000b076a7c24 */ /* 0x000fea000f8e026a */
[----:B------:R-:W-:Y:S02]  /*6ea0*/  SEL R105, R105, UR6, !P2 ;  /* 0x0000000669697c07 */ /* 0x000fe4000d000000 */
[----:B------:R-:W-:Y:S03]  /*6eb0*/  ISETP.NE.U32.AND P2, PT, R4, 0x1, PT ;  /* 0x000000010400780c */ /* 0x000fe60003f45070 */
[----:B------:R-:W-:Y:S01]  /*6ec0*/  IMAD.MOV R5, RZ, RZ, -R105 ;  /* 0x000000ffff057224 */ /* 0x000fe200078e0a69 */
[----:B------:R-:W-:Y:S03]  /*6ed0*/  P2R R116, PR, RZ, 0x4 ;  /* 0x00000004ff747803 */ /* 0x000fe60000000000 */
[----:B------:R-:W-:Y:S01]  /*6ee0*/  IMAD R104, R5, UR18, R104 ;  /* 0x0000001205687c24 */ /* 0x000fe2000f8e0268 */
[----:B--2---:R-:W-:Y:S01]  /*6ef0*/  @P5 SEL R114, RZ, 0x1, !P1 ;  /* 0x00000001ff725807 */ /* 0x004fe20004800000 */
[----:B-1----:R-:W-:Y:S06]  /*6f00*/  @!P5 BRA `(.L_x_105) ;  /* 0x000000000068d947 */ /* 0x002fec0003800000 */
[----:B------:R-:W-:Y:S01]  /*6f10*/  ISETP.NE.AND P1, PT, R114, RZ, PT ;  /* 0x000000ff7200720c */ /* 0x000fe20003f25270 */
[----:B------:R-:W-:Y:S01]  /*6f20*/  BSSY B0, `(.L_x_106) ;  /* 0x000000d000007945 */ /* 0x000fe20003800000 */
[----:B------:R-:W-:Y:S02]  /*6f30*/  CS2R R50, SRZ ;  /* 0x0000000000327805 */ /* 0x000fe4000001ff00 */
[----:B------:R-:W-:Y:S02]  /*6f40*/  CS2R R48, SRZ ;  /* 0x0000000000307805 */ /* 0x000fe4000001ff00 */
[----:B------:R-:W-:Y:S02]  /*6f50*/  CS2R R58, SRZ ;  /* 0x00000000003a7805 */ /* 0x000fe4000001ff00 */
[----:B------:R-:W-:Y:S02]  /*6f60*/  CS2R R56, SRZ ;  /* 0x0000000000387805 */ /* 0x000fe4000001ff00 */
[----:B------:R-:W-:Y:S02]  /*6f70*/  CS2R R66, SRZ ;  /* 0x0000000000427805 */ /* 0x000fe4000001ff00 */
[----:B------:R-:W-:Y:S02]  /*6f80*/  CS2R R64, SRZ ;  /* 0x0000000000407805 */ /* 0x000fe4000001ff00 */
[----:B------:R-:W-:Y:S02]  /*6f90*/  CS2R R74, SRZ ;  /* 0x00000000004a7805 */ /* 0x000fe4000001ff00 */
[----:B------:R-:W-:Y:S01]  /*6fa0*/  CS2R R72, SRZ ;  /* 0x0000000000487805 */ /* 0x000fe2000001ff00 */
[----:B------:R-:W-:Y:S06]  /*6fb0*/  @P1 BRA `(.L_x_107) ;  /* 0x00000000000c1947 */ /* 0x000fec0003800000 */
[----:B------:R-:W-:Y:S04]  /*6fc0*/  SHF.L.U32 R5, R46, 0x1f, RZ ;  /* 0x0000001f2e057819 */ /* 0x000fe800000006ff */
[----:B------:R-:W1:Y:S02]  /*6fd0*/  SYNCS.PHASECHK.TRANS64.TRYWAIT P1, [R0+URZ+0xa0], R5 ;  /* 0x0000a005000075a7 */ /* 0x000e6400080211ff */
[----:B-1----:R-:W-:Y:S05]  /*6fe0*/  @!P1 BRA `(.L_x_108) ;  /* 0x0000002400f09947 */ /* 0x002fea0003800000 */
.L_x_107:
[----:B------:R-:W-:Y:S05]  /*6ff0*/  BSYNC B0 ;  /* 0x0000000000007941 */ /* 0x000fea0003800000 */
.L_x_106:
[----:B------:R-:W-:Y:S01]  /*7000*/  ISETP.NE.AND P1, PT, R116, RZ, PT ;  /* 0x000000ff7400720c */ /* 0x000fe20003f25270 */
[----:B------:R-:W-:Y:S04]  /*7010*/  UIADD3 UR4, UPT, UPT, UR51, 0x1, URZ ;  /* 0x0000000133047890 */ /* 0x000fe8000fffe0ff */
[----:B------:R-:W-:Y:S04]  /*7020*/  UISETP.NE.AND UP0, UPT, UR4, 0x3, UPT ;  /* 0x000000030400788c */ /* 0x000fe8000bf05270 */
[----:B------:R-:W-:Y:S02]  /*7030*/  USEL UR5, URZ, 0x1, UP0 ;  /* 0x00000001ff057887 */ /* 0x000fe40008000000 */
[----:B------:R-:W-:Y:S02]  /*7040*/  USEL UR4, UR4, URZ, UP0 ;  /* 0x000000ff04047287 */ /* 0x000fe40008000000 */
[----:B------:R2:W4:Y:S02]  /*7050*/  @P1 LDS.128 R48, [R103] ;  /* 0x0000000067301984 */ /* 0x0005240000000c00 */
[----:B------:R-:W-:Y:S02]  /*7060*/  LOP3.LUT R46, R46, UR5, RZ, 0x3c, !PT ;  /* 0x000000052e2e7c12 */ /* 0x000fe4000f8e3cff */
[----:B------:R2:W1:Y:S01]  /*7070*/  @P1 LDS.128 R56, [R112+0x10] ;  /* 0x0000100070381984 */ /* 0x0004620000000c00 */
[----:B------:R-:W-:Y:S03]  /*7080*/  IMAD.U32 R115, RZ, RZ, UR4 ;  /* 0x00000004ff737e24 */ /* 0x000fe6000f8e00ff */
[----:B------:R2:W1:Y:S04]  /*7090*/  @P1 LDS.128 R64, [R102+0x20] ;  /* 0x0000200066401984 */ /* 0x0004680000000c00 */
[----:B------:R2:W1:Y:S02]  /*70a0*/  @P1 LDS.128 R72, [R47+0x10] ;  /* 0x000010002f481984 */ /* 0x0004640000000c00 */
.L_x_105:
[----:B------:R-:W-:Y:S05]  /*70b0*/  BSYNC B1 ;  /* 0x0000000000017941 */ /* 0x000fea0003800000 */
.L_x_104:
[----:B-1----:R-:W-:Y:S04]  /*70c0*/  SHF.R.U32.HI R5, RZ, 0x15, R39 ;  /* 0x00000015ff057819 */ /* 0x002fe80000011627 */
[----:B------:R-:W-:Y:S01]  /*70d0*/  LOP3.LUT P1, RZ, R5, 0x3, R88, 0x48, !PT ;  /* 0x0000000305ff7812 */ /* 0x000fe20007824858 */
[----:B------:R-:W-:Y:S01]  /*70e0*/  @!UPT UIADD3 URZ, UPT, UPT, URZ, URZ, URZ ;  /* 0x000000fffffff290 */ /* 0x000fe2000fffe0ff */
[----:B---3--:R-:W-:Y:S11]  /*70f0*/  @P0 BRA `(.L_x_109) ;  /* 0x0000000000080947 */ /* 0x008ff60003800000 */
[----:B------:R-:W1:Y:S02]  /*7100*/  SYNCS.PHASECHK.TRANS64.TRYWAIT P0, [R108+URZ+0xf0], R3 ;  /* 0x0000f0036c0075a7 */ /* 0x000e6400080011ff */
[----:B-1----:R-:W-:Y:S05]  /*7110*/  @!P0 BRA `(.L_x_110) ;  /* 0x0000002400b88947 */ /* 0x002fea0003800000 */
.L_x_109:
[----:B------:R-:W-:Y:S05]  /*7120*/  @!P1 BRA `(.L_x_111) ;  /* 0x0000000000409947 */ /* 0x000fea0003800000 */
[----:B------:R-:W3:Y:S01]  /*7130*/  LDCU.64 UR8, c[0x4][0x70] ;  /* 0x01000e00ff0877ac */ /* 0x000ee20008000a00 */
[----:B-1----:R-:W-:Y:S01]  /*7140*/  MOV R3, 0x0 ;  /* 0x0000000000037802 */ /* 0x002fe20000000f00 */
[----:B------:R-:W-:Y:S02]  /*7150*/  HFMA2 R12, -RZ, RZ, 0, 5.9604644775390625e-08 ;  /* 0x00000001ff0c7431 */ /* 0x000fe400000001ff */
[----:B------:R-:W-:Y:S02]  /*7160*/  IMAD.MOV.U32 R8, RZ, RZ, 0x192 ;  /* 0x00000192ff087424 */ /* 0x000fe400078e00ff */
[----:B------:R-:W-:Y:S01]  /*7170*/  IMAD.MOV.U32 R13, RZ, RZ, RZ ;  /* 0x000000ffff0d7224 */ /* 0x000fe200078e00ff */
[----:B------:R-:W1:Y:S01]  /*7180*/  LDCU.64 UR6, c[0x4][0x78] ;  /* 0x01000f00ff0677ac */ /* 0x000e620008000a00 */
[----:B------:R-:W2:Y:S01]  /*7190*/  LDC.64 R2, c[0x4][R3] ;  /* 0x0100000003027b82 */ /* 0x000ea20000000a00 */
[----:B------:R-:W5:Y:S01]  /*71a0*/  LDCU.64 UR4, c[0x4][0x10] ;  /* 0x01000200ff0477ac */ /* 0x000f620008000a00 */
[----:B---3--:R-:W-:Y:S01]  /*71b0*/  MOV R5, UR9 ;  /* 0x0000000900057c02 */ /* 0x008fe20008000f00 */
[----:B------:R-:W-:Y:S01]  /*71c0*/  IMAD.U32 R4, RZ, RZ, UR8 ;  /* 0x00000008ff047e24 */ /* 0x000fe2000f8e00ff */
[----:B-1----:R-:W-:Y:S01]  /*71d0*/  MOV R7, UR7 ;  /* 0x0000000700077c02 */ /* 0x002fe20008000f00 */
[----:B------:R-:W-:Y:S01]  /*71e0*/  IMAD.U32 R6, RZ, RZ, UR6 ;  /* 0x00000006ff067e24 */ /* 0x000fe2000f8e00ff */
[----:B-----5:R-:W-:Y:S01]  /*71f0*/  MOV R11, UR5 ;  /* 0x00000005000b7c02 */ /* 0x020fe20008000f00 */
[----:B------:R-:W-:Y:S02]  /*7200*/  IMAD.U32 R10, RZ, RZ, UR4 ;  /* 0x00000004ff0a7e24 */ /* 0x000fe4000f8e00ff */
[----:B------:R-:W-:Y:S07]  /*7210*/  LEPC R20, `(.L_x_111) ;  /* 0x000000001014794e */ /* 0x000fee0000000000 */
[----:B--2-4-:R-:W-:Y:S05]  /*7220*/  CALL.ABS.NOINC R2 ;  /* 0x0000000002007343 */ /* 0x014fea0003c00000 */
.L_x_111:
[C---:B----4-:R-:W-:Y:S01]  /*7230*/  SHF.L.U32 R40, R48.reuse, 0x10, RZ ;  /* 0x0000001030287819 */ /* 0x050fe200000006ff */
[----:B------:R-:W-:Y:S05]  /*7240*/  WARPSYNC.ALL ;  /* 0x0000000000007948 */ /* 0x000fea0003800000 */
[----:B------:R-:W-:Y:S01]  /*7250*/  R2UR UR4, R39 ;  /* 0x00000000270472ca */ /* 0x000fe200000e0000 */
[----:B------:R-:W-:Y:S01]  /*7260*/  BSSY.RECONVERGENT B0, `(.L_x_112) ;  /* 0x0000089000007945 */ /* 0x000fe20003800200 */
[----:B------:R-:W-:Y:S02]  /*7270*/  LOP3.LUT R43, R48, 0xffff0000, RZ, 0xc0, !PT ;  /* 0xffff0000302b7812 */ /* 0x000fe400078ec0ff */
[----:B------:R-:W-:Y:S02]  /*7280*/  LOP3.LUT R42, R49, 0xffff0000, RZ, 0xc0, !PT ;  /* 0xffff0000312a7812 */ /* 0x000fe400078ec0ff */
[----:B------:R-:W-:Y:S02]  /*7290*/  SHF.L.U32 R45, R51, 0x10, RZ ;  /* 0x00000010332d7819 */ /* 0x000fe400000006ff */
[----:B------:R-:W-:Y:S02]  /*72a0*/  LOP3.LUT R44, R75, 0xffff0000, RZ, 0xc0, !PT ;  /* 0xffff00004b2c7812 */ /* 0x000fe400078ec0ff */
[----:B------:R-:W-:Y:S03]  /*72b0*/  ISETP.NE.AND P0, PT, R86, RZ, PT ;  /* 0x000000ff5600720c */ /* 0x000fe60003f05270 */
[----:B------:R-:W3:Y:S02]  /*72c0*/  LDTM.x32 R4, tmem[UR4] ;  /* 0x00000004000479ee */ /* 0x000ee400082c0000 */
[C---:B---3--:R-:W-:Y:S01]  /*72d0*/  FMUL R0, R38.reuse, R4 ;  /* 0x0000000426007220 */ /* 0x048fe20000400000 */
[C---:B------:R-:W-:Y:S01]  /*72e0*/  FMUL R2, R38.reuse, R5 ;  /* 0x0000000526027220 */ /* 0x040fe20000400000 */
[C---:B-1----:R-:W-:Y:S01]  /*72f0*/  FMUL R3, R38.reuse, R6 ;  /* 0x0000000626037220 */ /* 0x042fe20000400000 */
[----:B------:R-:W-:Y:S01]  /*7300*/  FMUL R7, R38, R7 ;  /* 0x0000000726077220 */ /* 0x000fe20000400000 */
[----:B------:R-:W-:Y:S01]  /*7310*/  FFMA R0, R41, R40, R0 ;  /* 0x0000002829007223 */ /* 0x000fe20000000000 */
[----:B------:R-:W-:Y:S01]  /*7320*/  SHF.L.U32 R40, R49, 0x10, RZ ;  /* 0x0000001031287819 */ /* 0x000fe200000006ff */
[C---:B------:R-:W-:Y:S01]  /*7330*/  FFMA R2, R41.reuse, R43, R2 ;  /* 0x0000002b29027223 */ /* 0x040fe20000000002 */
[----:B------:R-:W-:Y:S01]  /*7340*/  SHF.L.U32 R43, R50, 0x10, RZ ;  /* 0x00000010322b7819 */ /* 0x000fe200000006ff */
[C---:B------:R-:W-:Y:S01]  /*7350*/  FMUL R4, R38.reuse, R8 ;  /* 0x0000000826047220 */ /* 0x040fe20000400000 */
[----:B------:R-:W-:Y:S01]  /*7360*/  FMUL R5, R38, R9 ;  /* 0x0000000926057220 */ /* 0x000fe20000400000 */
[C---:B------:R-:W-:Y:S01]  /*7370*/  FFMA R3, R41.reuse, R40, R3 ;  /* 0x0000002829037223 */ /* 0x040fe20000000003 */
[----:B------:R-:W-:Y:S01]  /*7380*/  LOP3.LUT R40, R50, 0xffff0000, RZ, 0xc0, !PT ;  /* 0xffff000032287812 */ /* 0x000fe200078ec0ff */
[----:B------:R-:W-:Y:S01]  /*7390*/  FFMA R7, R41, R42, R7 ;  /* 0x0000002a29077223 */ /* 0x000fe20000000007 */
[----:B------:R-:W-:Y:S01]  /*73a0*/  LOP3.LUT R42, R51, 0xffff0000, RZ, 0xc0, !PT ;  /* 0xffff0000332a7812 */ /* 0x000fe200078ec0ff */
[----:B------:R-:W-:Y:S01]  /*73b0*/  FMUL R6, R38, R10 ;  /* 0x0000000a26067220 */ /* 0x000fe20000400000 */
[----:B------:R-:W-:Y:S01]  /*73c0*/  F2FP.BF16.F32.PACK_AB R52, R2, R0 ;  /* 0x000000000234723e */ /* 0x000fe200000010ff */
[----:B------:R-:W-:Y:S01]  /*73d0*/  FMUL R11, R38, R11 ;  /* 0x0000000b260b7220 */ /* 0x000fe20000400000 */
[----:B------:R-:W-:Y:S01]  /*73e0*/  F2FP.BF16.F32.PACK_AB R53, R7, R3 ;  /* 0x000000030735723e */ /* 0x000fe200000010ff */
[----:B------:R-:W-:Y:S01]  /*73f0*/  FFMA R4, R41, R43, R4 ;  /* 0x0000002b29047223 */ /* 0x000fe20000000004 */
[----:B------:R-:W-:Y:S01]  /*7400*/  SHF.L.U32 R43, R57, 0x10, RZ ;  /* 0x00000010392b7819 */ /* 0x000fe200000006ff */
[C---:B------:R-:W-:Y:S01]  /*7410*/  FFMA R5, R41.reuse, R40, R5 ;  /* 0x0000002829057223 */ /* 0x040fe20000000005 */
[C---:B------:R-:W-:Y:S01]  /*7420*/  SHF.L.U32 R40, R56.reuse, 0x10, RZ ;  /* 0x0000001038287819 */ /* 0x040fe200000006ff */
[----:B------:R-:W-:Y:S01]  /*7430*/  FFMA R6, R41, R45, R6 ;  /* 0x0000002d29067223 */ /* 0x000fe20000000006 */
[----:B------:R-:W-:Y:S01]  /*7440*/  SHF.L.U32 R45, R59, 0x10, RZ ;  /* 0x000000103b2d7819 */ /* 0x000fe200000006ff */
[----:B------:R-:W-:Y:S01]  /*7450*/  FFMA R11, R41, R42, R11 ;  /* 0x0000002a290b7223 */ /* 0x000fe2000000000b */
[----:B------:R-:W-:Y:S01]  /*7460*/  LOP3.LUT R42, R56, 0xffff0000, RZ, 0xc0, !PT ;  /* 0xffff0000382a7812 */ /* 0x000fe200078ec0ff */
[C---:B------:R-:W-:Y:S01]  /*7470*/  FMUL R8, R38.reuse, R12 ;  /* 0x0000000c26087220 */ /* 0x040fe20000400000 */
[----:B------:R-:W-:Y:S01]  /*7480*/  F2FP.BF16.F32.PACK_AB R54, R5, R4 ;  /* 0x000000040536723e */ /* 0x000fe200000010ff */
[C---:B------:R-:W-:Y:S01]  /*7490*/  FMUL R9, R38.reuse, R13 ;  /* 0x0000000d26097220 */ /* 0x040fe20000400000 */
[----:B------:R-:W-:Y:S01]  /*74a0*/  F2FP.BF16.F32.PACK_AB R55, R11, R6 ;  /* 0x000000060b37723e */ /* 0x000fe200000010ff */
[----:B------:R-:W-:Y:S01]  /*74b0*/  FMUL R10, R38, R14 ;  /* 0x0000000e260a7220 */ /* 0x000fe20000400000 */
[----:B------:R-:W-:Y:S01]  /*74c0*/  FFMA R8, R41, R40, R8 ;  /* 0x0000002829087223 */ /* 0x000fe20000000008 */
[----:B------:R-:W-:Y:S01]  /*74d0*/  LOP3.LUT R40, R57, 0xffff0000, RZ, 0xc0, !PT ;  /* 0xffff000039287812 */ /* 0x000fe200078ec0ff */
[C---:B------:R-:W-:Y:S01]  /*74e0*/  FFMA R9, R41.reuse, R42, R9 ;  /* 0x0000002a29097223 */ /* 0x040fe20000000009 */
[----:B------:R-:W-:Y:S01]  /*74f0*/  LOP3.LUT R42, R58, 0xffff0000, RZ, 0xc0, !PT ;  /* 0xffff00003a2a7812 */ /* 0x000fe200078ec0ff */
[----:B------:R-:W-:Y:S01]  /*7500*/  FMUL R15, R38, R15 ;  /* 0x0000000f260f7220 */ /* 0x000fe20000400000 */
[----:B------:R-:W-:Y:S01]  /*7510*/  FFMA R10, R41, R43, R10 ;  /* 0x0000002b290a7223 */ /* 0x000fe2000000000a */
[----:B------:R-:W-:Y:S01]  /*7520*/  SHF.L.U32 R43, R58, 0x10, RZ ;  /* 0x000000103a2b7819 */ /* 0x000fe200000006ff */
[C---:B------:R-:W-:Y:S01]  /*7530*/  FMUL R12, R38.reuse, R16 ;  /* 0x00000010260c7220 */ /* 0x040fe20000400000 */
[----:B------:R-:W-:Y:S01]  /*7540*/  F2FP.BF16.F32.PACK_AB R60, R9, R8 ;  /* 0x00000008093c723e */ /* 0x000fe200000010ff */
[----:B------:R-:W-:Y:S01]  /*7550*/  FFMA R15, R41, R40, R15 ;  /* 0x00000028290f7223 */ /* 0x000fe2000000000f */
[----:B------:R-:W-:Y:S01]  /*7560*/  LOP3.LUT R40, R59, 0xffff0000, RZ, 0xc0, !PT ;  /* 0xffff00003b287812 */ /* 0x000fe200078ec0ff */
[C---:B------:R-:W-:Y:S01]  /*7570*/  FMUL R13, R38.reuse, R17 ;  /* 0x00000011260d7220 */ /* 0x040fe20000400000 */
[C---:B------:R-:W-:Y:S01]  /*7580*/  FMUL R14, R38.reuse, R18 ;  /* 0x00000012260e7220 */ /* 0x040fe20000400000 */
[----:B------:R-:W-:Y:S01]  /*7590*/  FMUL R19, R38, R19 ;  /* 0x0000001326137220 */ /* 0x000fe20000400000 */
[----:B------:R-:W-:Y:S01]  /*75a0*/  F2FP.BF16.F32.PACK_AB R61, R15, R10 ;  /* 0x0000000a0f3d723e */ /* 0x000fe200000010ff */
[C---:B------:R-:W-:Y:S01]  /*75b0*/  FFMA R12, R41.reuse, R43, R12 ;  /* 0x0000002b290c7223 */ /* 0x040fe2000000000c */
[C---:B------:R-:W-:Y:S01]  /*75c0*/  SHF.L.U32 R43, R64.reuse, 0x10, RZ ;  /* 0x00000010402b7819 */ /* 0x040fe200000006ff */
[----:B------:R-:W-:Y:S01]  /*75d0*/  FFMA R13, R41, R42, R13 ;  /* 0x0000002a290d7223 */ /* 0x000fe2000000000d */
[----:B------:R-:W-:Y:S01]  /*75e0*/  LOP3.LUT R42, R65, 0xffff0000, RZ, 0xc0, !PT ;  /* 0xffff0000412a7812 */ /* 0x000fe200078ec0ff */
[----:B------:R-:W-:Y:S01]  /*75f0*/  FFMA R14, R41, R45, R14 ;  /* 0x0000002d290e7223 */ /* 0x000fe2000000000e */
[----:B------:R-:W-:Y:S01]  /*7600*/  SHF.L.U32 R45, R65, 0x10, RZ ;  /* 0x00000010412d7819 */ /* 0x000fe200000006ff */
[----:B------:R1:W-:Y:S01]  /*7610*/  STS.128 [R103], R52 ;  /* 0x0000003467007388 */ /* 0x0003e20000000c00 */
[----:B------:R-:W-:Y:S01]  /*7620*/  F2FP.BF16.F32.PACK_AB R62, R13, R12 ;  /* 0x0000000c0d3e723e */ /* 0x000fe200000010ff */
[----:B------:R-:W-:Y:S01]  /*7630*/  FFMA R19, R41, R40, R19 ;  /* 0x0000002829137223 */ /* 0x000fe20000000013 */
[----:B------:R-:W-:Y:S01]  /*7640*/  LOP3.LUT R40, R64, 0xffff0000, RZ, 0xc0, !PT ;  /* 0xffff000040287812 */ /* 0x000fe200078ec0ff */
[C---:B------:R-:W-:Y:S01]  /*7650*/  FMUL R16, R38.reuse, R20 ;  /* 0x0000001426107220 */ /* 0x040fe20000400000 */
[C---:B------:R-:W-:Y:S01]  /*7660*/  FMUL R17, R38.reuse, R21 ;  /* 0x0000001526117220 */ /* 0x040fe20000400000 */
[C---:B------:R-:W-:Y:S01]  /*7670*/  FMUL R18, R38.reuse, R22 ;  /* 0x0000001626127220 */ /* 0x040fe20000400000 */
[----:B------:R-:W-:Y:S01]  /*7680*/  F2FP.BF16.F32.PACK_AB R63, R19, R14 ;  /* 0x0000000e133f723e */ /* 0x000fe200000010ff */
[----:B------:R-:W-:Y:S01]  /*7690*/  FMUL R23, R38, R23 ;  /* 0x0000001726177220 */ /* 0x000fe20000400000 */
[----:B------:R-:W-:Y:S01]  /*76a0*/  FFMA R16, R41, R43, R16 ;  /* 0x0000002b29107223 */ /* 0x000fe20000000010 */
[----:B------:R-:W-:Y:S01]  /*76b0*/  SHF.L.U32 R43, R67, 0x10, RZ ;  /* 0x00000010432b7819 */ /* 0x000fe200000006ff */
[C---:B------:R-:W-:Y:S01]  /*76c0*/  FFMA R17, R41.reuse, R40, R17 ;  /* 0x0000002829117223 */ /* 0x040fe20000000011 */
[----:B------:R1:W-:Y:S01]  /*76d0*/  STS.128 [R112+0x10], R60 ;  /* 0x0000103c70007388 */ /* 0x0003e20000000c00 */
        /* <DEDUP_REMOVED lines=8> */
[C---:B------:R-:W-:Y:S01]  /*7760*/  FMUL R22, R38.reuse, R26 ;  /* 0x0000001a26167220 */ /* 0x040fe20000400000 */
[----:B------:R-:W-:Y:S01]  /*7770*/  FFMA R20, R41, R40, R20 ;  /* 0x0000002829147223 */ /* 0x000fe20000000014 */
[----:B------:R-:W-:Y:S01]  /*7780*/  LOP3.LUT R40, R67, 0xffff0000, RZ, 0xc0, !PT ;  /* 0xffff000043287812 */ /* 0x000fe200078ec0ff */
[C---:B------:R-:W-:Y:S01]  /*7790*/  FFMA R21, R41.reuse, R42, R21 ;  /* 0x0000002a29157223 */ /* 0x040fe20000000015 */
[C---:B------:R-:W-:Y:S01]  /*77a0*/  FFMA R22, R41.reuse, R43, R22 ;  /* 0x0000002b29167223 */ /* 0x040fe20000000016 */
[----:B------:R-:W-:Y:S01]  /*77b0*/  FMUL R27, R38, R27 ;  /* 0x0000001b261b7220 */ /* 0x000fe20000400000 */
[----:B------:R-:W-:Y:S01]  /*77c0*/  SHF.L.U32 R43, R72, 0x10, RZ ;  /* 0x00000010482b7819 */ /* 0x000fe200000006ff */
[----:B------:R-:W-:Y:S01]  /*77d0*/  FMUL R24, R38, R28 ;  /* 0x0000001c26187220 */ /* 0x000fe20000400000 */
[----:B------:R-:W-:Y:S01]  /*77e0*/  LOP3.LUT R42, R72, 0xffff0000, RZ, 0xc0, !PT ;  /* 0xffff0000482a7812 */ /* 0x000fe200078ec0ff */
[C---:B------:R-:W-:Y:S01]  /*77f0*/  FMUL R25, R38.reuse, R29 ;  /* 0x0000001d26197220 */ /* 0x040fe20000400000 */
[C---:B------:R-:W-:Y:S01]  /*7800*/  FMUL R26, R38.reuse, R30 ;  /* 0x0000001e261a7220 */ /* 0x040fe20000400000 */
[C---:B------:R-:W-:Y:S01]  /*7810*/  FFMA R27, R41.reuse, R40, R27 ;  /* 0x00000028291b7223 */ /* 0x040fe2000000001b */
[----:B------:R-:W-:Y:S01]  /*7820*/  FFMA R24, R41, R43, R24 ;  /* 0x0000002b29187223 */ /* 0x000fe20000000018 */
[----:B------:R-:W-:Y:S01]  /*7830*/  LOP3.LUT R40, R73, 0xffff0000, RZ, 0xc0, !PT ;  /* 0xffff000049287812 */ /* 0x000fe200078ec0ff */
[C---:B------:R-:W-:Y:S01]  /*7840*/  FFMA R25, R41.reuse, R42, R25 ;  /* 0x0000002a29197223 */ /* 0x040fe20000000019 */
[----:B------:R-:W-:Y:S01]  /*7850*/  FMUL R31, R38, R31 ;  /* 0x0000001f261f7220 */ /* 0x000fe20000400000 */
[----:B------:R-:W-:Y:S01]  /*7860*/  SHF.L.U32 R43, R74, 0x10, RZ ;  /* 0x000000104a2b7819 */ /* 0x000fe200000006ff */
[----:B------:R-:W-:Y:S01]  /*7870*/  FFMA R26, R41, R45, R26 ;  /* 0x0000002d291a7223 */ /* 0x000fe2000000001a */
[----:B------:R-:W-:Y:S01]  /*7880*/  FMUL R28, R38, R32 ;  /* 0x00000020261c7220 */ /* 0x000fe20000400000 */
[----:B------:R-:W-:Y:S01]  /*7890*/  LOP3.LUT R42, R74, 0xffff0000, RZ, 0xc0, !PT ;  /* 0xffff00004a2a7812 */ /* 0x000fe200078ec0ff */
[C---:B------:R-:W-:Y:S01]  /*78a0*/  FMUL R29, R38.reuse, R33 ;  /* 0x00000021261d7220 */ /* 0x040fe20000400000 */
[----:B------:R-:W-:Y:S01]  /*78b0*/  SHF.L.U32 R45, R75, 0x10, RZ ;  /* 0x000000104b2d7819 */ /* 0x000fe200000006ff */
[C---:B------:R-:W-:Y:S01]  /*78c0*/  FMUL R30, R38.reuse, R34 ;  /* 0x00000022261e7220 */ /* 0x040fe20000400000 */
[----:B------:R-:W-:Y:S01]  /*78d0*/  FFMA R31, R41, R40, R31 ;  /* 0x00000028291f7223 */ /* 0x000fe2000000001f */
[----:B------:R-:W-:Y:S01]  /*78e0*/  FMUL R35, R38, R35 ;  /* 0x0000002326237220 */ /* 0x000fe20000400000 */
[----:B------:R-:W-:Y:S01]  /*78f0*/  F2FP.BF16.F32.PACK_AB R69, R23, R18 ;  /* 0x000000121745723e */ /* 0x000fe200000010ff */
[----:B------:R-:W-:Y:S01]  /*7900*/  FFMA R28, R41, R43, R28 ;  /* 0x0000002b291c7223 */ /* 0x000fe2000000001c */
[----:B------:R-:W-:Y:S01]  /*7910*/  F2FP.BF16.F32.PACK_AB R70, R21, R20 ;  /* 0x000000141546723e */ /* 0x000fe200000010ff */
[----:B------:R-:W-:Y:S01]  /*7920*/  FFMA R29, R41, R42, R29 ;  /* 0x0000002a291d7223 */ /* 0x000fe2000000001d */
[----:B------:R-:W-:Y:S01]  /*7930*/  F2FP.BF16.F32.PACK_AB R71, R27, R22 ;  /* 0x000000161b47723e */ /* 0x000fe200000010ff */
[C---:B------:R-:W-:Y:S01]  /*7940*/  FFMA R30, R41.reuse, R45, R30 ;  /* 0x0000002d291e7223 */ /* 0x040fe2000000001e */
[----:B------:R-:W-:Y:S01]  /*7950*/  FFMA R35, R41, R44, R35 ;  /* 0x0000002c29237223 */ /* 0x000fe20000000023 */
[----:B------:R-:W-:Y:S02]  /*7960*/  F2FP.BF16.F32.PACK_AB R80, R25, R24 ;  /* 0x000000181950723e */ /* 0x000fe400000010ff */
[----:B------:R1:W-:Y:S01]  /*7970*/  STS.128 [R102+0x20], R68 ;  /* 0x0000204466007388 */ /* 0x0003e20000000c00 */
[----:B------:R-:W-:Y:S02]  /*7980*/  F2FP.BF16.F32.PACK_AB R81, R31, R26 ;  /* 0x0000001a1f51723e */ /* 0x000fe400000010ff */
[----:B------:R-:W-:Y:S02]  /*7990*/  F2FP.BF16.F32.PACK_AB R82, R29, R28 ;  /* 0x0000001c1d52723e */ /* 0x000fe400000010ff */
[----:B------:R-:W-:Y:S05]  /*79a0*/  F2FP.BF16.F32.PACK_AB R83, R35, R30 ;  /* 0x0000001e2353723e */ /* 0x000fea00000010ff */
[----:B------:R1:W-:Y:S01]  /*79b0*/  STS.128 [R47+0x10], R80 ;  /* 0x000010502f007388 */ /* 0x0003e20000000c00 */
[----:B------:R-:W-:Y:S01]  /*79c0*/  @!PT LDS RZ, [RZ] ;  /* 0x00000000fffff984 */ /* 0x000fe20000000800 */
[----:B------:R-:W-:Y:S01]  /*79d0*/  @!PT LDS RZ, [RZ] ;  /* 0x00000000fffff984 */ /* 0x000fe20000000800 */
[----:B------:R-:W-:Y:S01]  /*79e0*/  @!PT LDS RZ, [RZ] ;  /* 0x00000000fffff984 */ /* 0x000fe20000000800 */
[----:B------:R-:W-:Y:S01]  /*79f0*/  @!PT LDS RZ, [RZ] ;  /* 0x00000000fffff984 */ /* 0x000fe20000000800 */
[----:B------:R3:W-:Y:S07]  /*7a00*/  MEMBAR.ALL.CTA ;  /* 0x0000000000007992 */ /* 0x0007ee0000008000 */
[----:B---3--:R-:W3:Y:S02]  /*7a10*/  FENCE.VIEW.ASYNC.S ;  /* 0x00000000000073c6 */ /* 0x008ee40000000000 */
[----:B---3--:R-:W-:Y:S06]  /*7a20*/  BAR.SYNC.DEFER_BLOCKING 0x1, 0x80 ;  /* 0x0042000000007b1d */ /* 0x008fec0000010000 */
[----:B------:R-:W-:Y:S05]  /*7a30*/  @P0 BRA `(.L_x_113) ;  /* 0x00000000002c0947 */ /* 0x000fea0003800000 */
[----:B------:R-:W3:Y:S01]  /*7a40*/  LDCU.64 UR6, c[0x0][0x348] ;  /* 0x00006900ff0677ac */ /* 0x000ee20008000a00 */
[----:B------:R-:W-:Y:S02]  /*7a50*/  R2UR UR5, R113 ;  /* 0x00000000710572ca */ /* 0x000fe400000e0000 */
[----:B------:R-:W-:Y:S02]  /*7a60*/  R2UR UR42, R107 ;  /* 0x000000006b2a72ca */ /* 0x000fe400000e0000 */
[----:B------:R-:W-:Y:S02]  /*7a70*/  R2UR UR43, R106 ;  /* 0x000000006a2b72ca */ /* 0x000fe400000e0000 */
[----:B------:R-:W-:Y:S02]  /*7a80*/  R2UR UR44, R104 ;  /* 0x00000000682c72ca */ /* 0x000fe400000e0000 */
[----:B------:R-:W-:Y:S05]  /*7a90*/  R2UR UR45, R105 ;  /* 0x00000000692d72ca */ /* 0x000fea00000e0000 */
[----:B------:R-:W-:Y:S02]  /*7aa0*/  UIADD3 UR40, UPT, UPT, UR50, 0x200, UR5 ;  /* 0x0000020032287890 */ /* 0x000fe4000fffe005 */
[----:B---3--:R-:W-:Y:S04]  /*7ab0*/  UIADD3 UR4, UP0, UPT, UR6, 0x780, URZ ;  /* 0x0000078006047890 */ /* 0x008fe8000ff1e0ff */
[----:B------:R-:W-:Y:S09]  /*7ac0*/  UIADD3.X UR5, UPT, UPT, URZ, UR7, URZ, UP0, !UPT ;  /* 0x00000007ff057290 */ /* 0x000ff200087fe4ff */
[----:B------:R3:W-:Y:S02]  /*7ad0*/  UTMASTG.5D.IM2COL [UR40], [UR4] ;  /* 0x00000028040073b5 */ /* 0x0007e40008060000 */
[----:B---3--:R0:W-:Y:S02]  /*7ae0*/  UTMACMDFLUSH ;  /* 0x00000000000079b7 */ /* 0x0081e40000000000 */
.L_x_113:
[----:B------:R-:W-:Y:S05]  /*7af0*/  BSYNC.RECONVERGENT B0 ;  /* 0x0000000000007941 */ /* 0x000fea0003800200 */
.L_x_112:
[----:B------:R-:W-:Y:S01]  /*7b00*/  UIADD3 UR40, UPT, UPT, UR51, 0x1, URZ ;  /* 0x0000000133287890 */ /* 0x000fe2000fffe0ff */
[----:B------:R-:W-:Y:S03]  /*7b10*/  BSSY.RECONVERGENT B0, `(.L_x_114) ;  /* 0x0000005000007945 */ /* 0x000fe60003800200 */
[----:B------:R-:W-:Y:S04]  /*7b20*/  UISETP.NE.AND UP0, UPT, UR40, 0x3, UPT ;  /* 0x000000032800788c */ /* 0x000fe8000bf05270 */
[----:B------:R-:W-:Y:S01]  /*7b30*/  USEL UR42, UR40, URZ, UP0 ;  /* 0x000000ff282a7287 */ /* 0x000fe20008000000 */
[----:B------:R-:W-:Y:S11]  /*7b40*/  @P0 BRA `(.L_x_115) ;  /* 0x0000000000040947 */ /* 0x000ff60003800000 */
[----:B------:R-:W-:Y:S04]  /*7b50*/  DEPBAR.LE SB0, 0x1 ;  /* 0x000080400000791a */ /* 0x000fe80000000000 */
.L_x_115:
[----:B------:R-:W-:Y:S05]  /*7b60*/  BSYNC.RECONVERGENT B0 ;  /* 0x0000000000007941 */ /* 0x000fea0003800200 */
.L_x_114:
[----:B------:R-:W-:Y:S01]  /*7b70*/  BAR.SYNC.DEFER_BLOCKING 0x1, 0x80 ;  /* 0x0042000000007b1d */ /* 0x000fe20000010000 */
[----:B------:R-:W-:Y:S01]  /*7b80*/  ISETP.NE.AND P1, PT, R111, RZ, PT ;  /* 0x000000ff6f00720c */ /* 0x000fe20003f25270 */
[----:B------:R-:W-:Y:S01]  /*7b90*/  UISETP.NE.AND UP0, UPT, UR55, URZ, UPT ;  /* 0x000000ff3700728c */ /* 0x000fe2000bf05270 */
[----:B------:R-:W-:Y:S11]  /*7ba0*/  LEA R3, R115, UR50, 0x3 ;  /* 0x0000003273037c11 */ /* 0x000ff6000f8e18ff */
[----:B------:R-:W-:Y:S01]  /*7bb0*/  @P1 SHF.L.U32 R4, R46, 0x1f, RZ ;  /* 0x0000001f2e041819 */ /* 0x000fe200000006ff */
[----:B------:R-:W-:Y:S06]  /*7bc0*/  BRA.U !UP0, `(.L_x_116) ;  /* 0x0000000108247547 */ /* 0x000fec000b800000 */
[----:B------:R-:W3:Y:S01]  /*7bd0*/  S2R R0, SR_CgaCtaId ;  /* 0x0000000000007919 */ /* 0x000ee20000008800 */
[----:B------:R-:W-:Y:S01]  /*7be0*/  IMAD.U32 R2, RZ, RZ, UR52 ;  /* 0x00000034ff027e24 */ /* 0x000fe2000f8e00ff */
[----:B------:R-:W-:Y:S04]  /*7bf0*/  UIADD3 UR4, UPT, UPT, UR52, 0x1, URZ ;  /* 0x0000000134047890 */ /* 0x000fe8000fffe0ff */
[----:B------:R-:W-:Y:S01]  /*7c00*/  @P1 LEA R2, R2, UR50, 0x3 ;  /* 0x0000003202021c11 */ /* 0x000fe2000f8e18ff */
[----:B------:R-:W-:Y:S04]  /*7c10*/  UISETP.NE.AND UP0, UPT, UR4, 0x3, UPT ;  /* 0x000000030400788c */ /* 0x000fe8000bf05270 */
[----:B------:R-:W-:Y:S01]  /*7c20*/  @P1 VIADD R5, R2, 0xb8 ;  /* 0x000000b802051836 */ /* 0x000fe20000000000 */
[----:B------:R-:W-:Y:S04]  /*7c30*/  USEL UR52, UR4, URZ, UP0 ;  /* 0x000000ff04347287 */ /* 0x000fe80008000000 */
[----:B---3--:R-:W-:Y:S04]  /*7c40*/  @P1 PRMT R0, R0, 0x654, R5 ;  /* 0x0000065400001816 */ /* 0x008fe80000000005 */
[----:B------:R3:W-:Y:S04]  /*7c50*/  @P1 SYNCS.ARRIVE.TRANS64.RED.A1T0 RZ, [R0+URZ], RZ ;  /* 0x000000ff00ff19a7 */ /* 0x0007e800081004ff */
.L_x_116:
[----:B------:R-:W4:Y:S01]  /*7c60*/  @P1 SYNCS.PHASECHK.TRANS64.TRYWAIT P0, [R3+URZ+0xa0], R4 ;  /* 0x0000a004030015a7 */ /* 0x000f2200080011ff */
[----:B------:R-:W-:Y:S01]  /*7c70*/  BSSY B1, `(.L_x_117) ;  /* 0x0000015000017945 */ /* 0x000fe20003800000 */
[----:B----4-:R-:W-:Y:S03]  /*7c80*/  @P1 SEL R114, RZ, 0x1, !P0 ;  /* 0x00000001ff721807 */ /* 0x010fe60004000000 */
[----:B------:R-:W-:Y:S05]  /*7c90*/  @!P1 BRA `(.L_x_118) ;  /* 0x0000000000489947 */ /* 0x000fea0003800000 */
[----:B------:R-:W-:Y:S01]  /*7ca0*/  ISETP.NE.AND P1, PT, R116, RZ, PT ;  /* 0x000000ff7400720c */ /* 0x000fe20003f25270 */
[----:B------:R-:W-:Y:S01]  /*7cb0*/  BSSY B0, `(.L_x_119) ;  /* 0x000000a000007945 */ /* 0x000fe20003800000 */
[----:B------:R-:W-:Y:S11]  /*7cc0*/  ISETP.NE.AND P0, PT, R114, RZ, PT ;  /* 0x000000ff7200720c */ /* 0x000ff60003f05270 */
[----:B------:R-:W-:Y:S04]  /*7cd0*/  @P1 IMAD R115, R115, 0x2000, R98 ;  /* 0x0000200073731824 */ /* 0x000fe800078e0262 */
[----:B------:R-:W-:Y:S01]  /*7ce0*/  @P1 IMAD.IADD R4, R101, 0x1, R115 ;  /* 0x0000000165041824 */ /* 0x000fe200078e0273 */
[----:B------:R-:W-:Y:S03]  /*7cf0*/  @P1 IADD3 R2, PT, PT, R100, R115, RZ ;  /* 0x0000007364021210 */ /* 0x000fe60007ffe0ff */
[----:B---3--:R-:W-:Y:S01]  /*7d00*/  @P1 IMAD.IADD R0, R97, 0x1, R4 ;  /* 0x0000000161001824 */ /* 0x008fe200078e0204 */
[----:B------:R-:W-:Y:S06]  /*7d10*/  @P0 BRA `(.L_x_120) ;  /* 0x00000000000c0947 */ /* 0x000fec0003800000 */
[----:B------:R-:W-:Y:S04]  /*7d20*/  SHF.L.U32 R46, R46, 0x1f, RZ ;  /* 0x0000001f2e2e7819 */ /* 0x000fe800000006ff */
[----:B------:R-:W3:Y:S02]  /*7d30*/  SYNCS.PHASECHK.TRANS64.TRYWAIT P0, [R3+URZ+0xa0], R46 ;  /* 0x0000a02e030075a7 */ /* 0x000ee400080011ff */
[----:B---3--:R-:W-:Y:S05]  /*7d40*/  @!P0 BRA `(.L_x_121) ;  /* 0x0000001800c08947 */ /* 0x008fea0003800000 */
.L_x_120:
[----:B------:R-:W-:Y:S05]  /*7d50*/  BSYNC B0 ;  /* 0x0000000000007941 */ /* 0x000fea0003800000 */
.L_x_119:
[----:B------:R-:W-:Y:S11]  /*7d60*/  ISETP.NE.AND P0, PT, R116, RZ, PT ;  /* 0x000000ff7400720c */ /* 0x000ff60003f05270 */
[----:B------:R-:W-:Y:S02]  /*7d70*/  @!UPT UIADD3 URZ, UPT, UPT, URZ, URZ, URZ ;  /* 0x000000fffffff290 */ /* 0x000fe4000fffe0ff */
[----:B------:R4:W1:Y:S04]  /*7d80*/  @P0 LDS.128 R48, [R115] ;  /* 0x0000000073300984 */ /* 0x0008680000000c00 */
[----:B------:R4:W1:Y:S04]  /*7d90*/  @P0 LDS.128 R64, [R2+0x20] ;  /* 0x0000200002400984 */ /* 0x0008680000000c00 */
[----:B------:R4:W1:Y:S04]  /*7da0*/  @P0 LDS.128 R56, [R4+0x10] ;  /* 0x0000100004380984 */ /* 0x0008680000000c00 */
[----:B------:R4:W1:Y:S02]  /*7db0*/  @P0 LDS.128 R72, [R0+0x10] ;  /* 0x0000100000480984 */ /* 0x0008640000000c00 */
.L_x_118:
[----:B------:R-:W-:Y:S05]  /*7dc0*/  BSYNC B1 ;  /* 0x0000000000017941 */ /* 0x000fea0003800000 */
.L_x_117:
[----:B---3--:R-:W-:Y:S05]  /*7dd0*/  VIADD R3, R39, 0x20 ;  /* 0x0000002027037836 */ /* 0x008fea0000000000 */
[----:B------:R-:W-:Y:S04]  /*7de0*/  SHF.R.U32.HI R3, RZ, 0x15, R3 ;  /* 0x00000015ff037819 */ /* 0x000fe80000011603 */
[----:B------:R-:W-:Y:S11]  /*7df0*/  LOP3.LUT P0, RZ, R3, 0x3, R88, 0x48, !PT ;  /* 0x0000000303ff7812 */ /* 0x000ff60007804858 */
[----:B------:R-:W-:Y:S02]  /*7e00*/  @!UPT UIADD3 URZ, UPT, UPT, URZ, URZ, URZ ;  /* 0x000000fffffff290 */ /* 0x000fe4000fffe0ff */
[----:B------:R-:W-:Y:S05]  /*7e10*/  @!P0 BRA `(.L_x_122) ;  /* 0x0000000000408947 */ /* 0x000fea0003800000 */
[----:B------:R-:W3:Y:S01]  /*7e20*/  LDCU.64 UR8, c[0x4][0x70] ;  /* 0x01000e00ff0877ac */ /* 0x000ee20008000a00 */
[----:B------:R-:W-:Y:S01]  /*7e30*/  MOV R3, 0x0 ;  /* 0x0000000000037802 */ /* 0x000fe20000000f00 */
[----:B------:R-:W-:Y:S02]  /*7e40*/  HFMA2 R12, -RZ, RZ, 0, 5.9604644775390625e-08 ;  /* 0x00000001ff0c7431 */ /* 0x000fe400000001ff */
[----:B------:R-:W-:Y:S02]  /*7e50*/  IMAD.MOV.U32 R8, RZ, RZ, 0x192 ;  /* 0x00000192ff087424 */ /* 0x000fe400078e00ff */
[----:B------:R-:W-:Y:S01]  /*7e60*/  IMAD.MOV.U32 R13, RZ, RZ, RZ ;  /* 0x000000ffff0d7224 */ /* 0x000fe200078e00ff */
[----:B------:R-:W5:Y:S01]  /*7e70*/  LDCU.64 UR6, c[0x4][0x78] ;  /* 0x01000f00ff0677ac */ /* 0x000f620008000a00 */
[----:B----4-:R-:W4:Y:S01]  /*7e80*/  LDC.64 R2, c[0x4][R3] ;  /* 0x0100000003027b82 */ /* 0x010f220000000a00 */
[----:B------:R-:W2:Y:S01]  /*7e90*/  LDCU.64 UR4, c[0x4][0x10] ;  /* 0x01000200ff0477ac */ /* 0x000ea20008000a00 */
[----:B---3--:R-:W-:Y:S01]  /*7ea0*/  MOV R5, UR9 ;  /* 0x0000000900057c02 */ /* 0x008fe20008000f00 */
[----:B------:R-:W-:Y:S01]  /*7eb0*/  IMAD.U32 R4, RZ, RZ, UR8 ;  /* 0x00000008ff047e24 */ /* 0x000fe2000f8e00ff */
[----:B-----5:R-:W-:Y:S01]  /*7ec0*/  MOV R7, UR7 ;  /* 0x0000000700077c02 */ /* 0x020fe20008000f00 */
[----:B------:R-:W-:Y:S01]  /*7ed0*/  IMAD.U32 R6, RZ, RZ, UR6 ;  /* 0x00000006ff067e24 */ /* 0x000fe2000f8e00ff */
[----:B--2---:R-:W-:Y:S01]  /*7ee0*/  MOV R11, UR5 ;  /* 0x00000005000b7c02 */ /* 0x004fe20008000f00 */
[----:B------:R-:W-:Y:S02]  /*7ef0*/  IMAD.U32 R10, RZ, RZ, UR4 ;  /* 0x00000004ff0a7e24 */ /* 0x000fe4000f8e00ff */
[----:B------:R-:W-:Y:S07]  /*7f00*/  LEPC R20, `(.L_x_122) ;  /* 0x000000001014794e */ /* 0x000fee0000000000 */
[----:B-1--4-:R-:W-:Y:S05]  /*7f10*/  CALL.ABS.NOINC R2 ;  /* 0x0000000002007343 */ /* 0x012fea0003c00000 */
.L_x_122:
[----:B------:R-:W-:Y:S01]  /*7f20*/  ISETP.NE.AND P0, PT, R86, RZ, PT ;  /* 0x000000ff5600720c */ /* 0x000fe20003f05270 */
[----:B------:R-:W-:Y:S05]  /*7f30*/  WARPSYNC.ALL ;  /* 0x0000000000007948 */ /* 0x000fea0003800000 */
[----:B------:R-:W-:Y:S01]  /*7f40*/  R2UR UR4, R39 ;  /* 0x00000000270472ca */ /* 0x000fe200000e0000 */
[----:B------:R-:W-:Y:S01]  /*7f50*/  BSSY.RECONVERGENT B0, `(.L_x_123) ;  /* 0x0000092000007945 */ /* 0x000fe20003800200 */
[C---:B-1----:R-:W-:Y:S02]  /*7f60*/  SHF.L.U32 R40, R48.reuse, 0x10, RZ ;  /* 0x0000001030287819 */ /* 0x042fe400000006ff */
[----:B------:R-:W-:Y:S02]  /*7f70*/  LOP3.LUT R42, R48, 0xffff0000, RZ, 0xc0, !PT ;  /* 0xffff0000302a7812 */ /* 0x000fe400078ec0ff */
[C---:B------:R-:W-:Y:S02]  /*7f80*/  SHF.L.U32 R43, R49.reuse, 0x10, RZ ;  /* 0x00000010312b7819 */ /* 0x040fe400000006ff */
[----:B------:R-:W-:Y:S02]  /*7f90*/  LOP3.LUT R44, R49, 0xffff0000, RZ, 0xc0, !PT ;  /* 0xffff0000312c7812 */ /* 0x000fe400078ec0ff */
[C---:B------:R-:W-:Y:S02]  /*7fa0*/  SHF.L.U32 R45, R50.reuse, 0x10, RZ ;  /* 0x00000010322d7819 */ /* 0x040fe400000006ff */
[----:B------:R-:W-:Y:S01]  /*7fb0*/  LOP3.LUT R46, R50, 0xffff0000, RZ, 0xc0, !PT ;  /* 0xffff0000322e7812 */ /* 0x000fe200078ec0ff */
[----:B----4-:R-:W1:Y:S01]  /*7fc0*/  LDTM.x32 R4, tmem[UR4+0x20] ;  /* 0x00002004000479ee */ /* 0x010e6200082c0000 */
[C---:B--2---:R-:W-:Y:S01]  /*7fd0*/  SHF.L.U32 R47, R51.reuse, 0x10, RZ ;  /* 0x00000010332f7819 */ /* 0x044fe200000006ff */
[----:B------:R-:W-:Y:S01]  /*7fe0*/  NOP ;  /* 0x0000000000007918 */ /* 0x000fe20000000000 */
[----:B------:R-:W-:Y:S01]  /*7ff0*/  LOP3.LUT R48, R51, 0xffff0000, RZ, 0xc0, !PT ;  /* 0xffff000033307812 */ /* 0x000fe200078ec0ff */
[----:B------:R-:W-:Y:S01]  /*8000*/  USHF.L.U32 UR4, UR42, 0xd, URZ ;  /* 0x0000000d2a047899 */ /* 0x000fe200080006ff */
[C---:B------:R-:W-:Y:S02]  /*8010*/  SHF.L.U32 R49, R56.reuse, 0x10, RZ ;  /* 0x0000001038317819 */ /* 0x040fe400000006ff */
[----:B------:R-:W-:Y:S02]  /*8020*/  LOP3.LUT R51, R56, 0xffff0000, RZ, 0xc0, !PT ;  /* 0xffff000038337812 */ /* 0x000fe400078ec0ff */
[C---:B------:R-:W-:Y:S02]  /*8030*/  SHF.L.U32 R50, R57.reuse, 0x10, RZ ;  /* 0x0000001039327819 */ /* 0x040fe400000006ff */
[----:B------:R-:W-:Y:S02]  /*8040*/  LOP3.LUT R52, R57, 0xffff0000, RZ, 0xc0, !PT ;  /* 0xffff000039347812 */ /* 0x000fe400078ec0ff */
[C---:B------:R-:W-:Y:S02]  /*8050*/  SHF.L.U32 R53, R58.reuse, 0x10, RZ ;  /* 0x000000103a357819 */ /* 0x040fe400000006ff */
[----:B------:R-:W-:Y:S02]  /*8060*/  LOP3.LUT R54, R58, 0xffff0000, RZ, 0xc0, !PT ;  /* 0xffff00003a367812 */ /* 0x000fe400078ec0ff */
[C---:B------:R-:W-:Y:S02]  /*8070*/  SHF.L.U32 R55, R59.reuse, 0x10, RZ ;  /* 0x000000103b377819 */ /* 0x040fe400000006ff */
[----:B------:R-:W-:Y:S02]  /*8080*/  IADD3 R108, PT, PT, R108, 0x100, RZ ;  /* 0x000001006c6c7810 */ /* 0x000fe40007ffe0ff */
[----:B------:R-:W-:Y:S02]  /*8090*/  LOP3.LUT R56, R59, 0xffff0000, RZ, 0xc0, !PT ;  /* 0xffff00003b387812 */ /* 0x000fe400078ec0ff */
[----:B------:R-:W-:Y:S01]  /*80a0*/  SHF.L.U32 R57, R64, 0x10, RZ ;  /* 0x0000001040397819 */ /* 0x000fe200000006ff */
[----:B-1----:R-:W-:Y:S01]  /*80b0*/  FMUL R4, R38, R4 ;  /* 0x0000000426047220 */ /* 0x002fe20000400000 */
[----:B------:R-:W-:Y:S01]  /*80c0*/  LOP3.LUT R58, R64, 0xffff0000, RZ, 0xc0, !PT ;  /* 0xffff0000403a7812 */ /* 0x000fe200078ec0ff */
[C---:B------:R-:W-:Y:S01]  /*80d0*/  FMUL R5, R38.reuse, R5 ;  /* 0x0000000526057220 */ /* 0x040fe20000400000 */
[C---:B------:R-:W-:Y:S01]  /*80e0*/  SHF.L.U32 R59, R65.reuse, 0x10, RZ ;  /* 0x00000010413b7819 */ /* 0x040fe200000006ff */
[----:B------:R-:W-:Y:S01]  /*80f0*/  FMUL R6, R38, R6 ;  /* 0x0000000626067220 */ /* 0x000fe20000400000 */
[----:B------:R-:W-:Y:S01]  /*8100*/  LOP3.LUT R108, R108, 0xfefffff8, RZ, 0xc0, !PT ;  /* 0xfefffff86c6c7812 */ /* 0x000fe200078ec0ff */
[----:B------:R-:W-:Y:S01]  /*8110*/  FMUL R7, R38, R7 ;  /* 0x0000000726077220 */ /* 0x000fe20000400000 */
[----:B------:R-:W-:Y:S01]  /*8120*/  LOP3.LUT R60, R65, 0xffff0000, RZ, 0xc0, !PT ;  /* 0xffff0000413c7812 */ /* 0x000fe200078ec0ff */
[C---:B------:R-:W-:Y:S01]  /*8130*/  FFMA R4, R41.reuse, R40, R4 ;  /* 0x0000002829047223 */ /* 0x040fe20000000004 */
[----:B------:R-:W-:Y:S01]  /*8140*/  IADD3 R121, PT, PT, R98, UR4, RZ ;  /* 0x0000000462797c10 */ /* 0x000fe2000fffe0ff */
[----:B------:R-:W-:Y:S01]  /*8150*/  FMUL R8, R38, R8 ;  /* 0x0000000826087220 */ /* 0x000fe20000400000 */
[C---:B------:R-:W-:Y:S01]  /*8160*/  SHF.L.U32 R61, R66.reuse, 0x10, RZ ;  /* 0x00000010423d7819 */ /* 0x040fe200000006ff */
[----:B------:R-:W-:Y:S01]  /*8170*/  FFMA R5, R41, R42, R5 ;  /* 0x0000002a29057223 */ /* 0x000fe20000000005 */
[----:B------:R-:W-:Y:S01]  /*8180*/  LOP3.LUT R62, R66, 0xffff0000, RZ, 0xc0, !PT ;  /* 0xffff0000423e7812 */ /* 0x000fe200078ec0ff */
[----:B------:R-:W-:Y:S01]  /*8190*/  FMUL R9, R38, R9 ;  /* 0x0000000926097220 */ /* 0x000fe20000400000 */
[----:B------:R-:W-:Y:S01]  /*81a0*/  SHF.L.U32 R63, R67, 0x10, RZ ;  /* 0x00000010433f7819 */ /* 0x000fe200000006ff */
[----:B------:R1:W-:Y:S01]  /*81b0*/  SYNCS.ARRIVE.TRANS64.RED.A1T0 RZ, [R108+URZ], RZ ;  /* 0x000000ff6cff79a7 */ /* 0x0003e200081004ff */
[----:B------:R-:W-:Y:S01]  /*81c0*/  F2FP.BF16.F32.PACK_AB R80, R5, R4 ;  /* 0x000000040550723e */ /* 0x000fe200000010ff */
[----:B------:R-:W-:Y:S01]  /*81d0*/  FFMA R6, R41, R43, R6 ;  /* 0x0000002b29067223 */ /* 0x000fe20000000006 */
[-C--:B------:R-:W-:Y:S01]  /*81e0*/  IADD3 R120, PT, PT, R101, R121.reuse, RZ ;  /* 0x0000007965787210 */ /* 0x080fe20007ffe0ff */
[C---:B------:R-:W-:Y:S01]  /*81f0*/  FFMA R7, R41.reuse, R44, R7 ;  /* 0x0000002c29077223 */ /* 0x040fe20000000007 */
[----:B------:R-:W-:Y:S01]  /*8200*/  IADD3 R121, PT, PT, R100, R121, RZ ;  /* 0x0000007964797210 */ /* 0x000fe20007ffe0ff */
[----:B------:R-:W-:Y:S01]  /*8210*/  FFMA R8, R41, R45, R8 ;  /* 0x0000002d29087223 */ /* 0x000fe20000000008 */
[----:B------:R-:W-:Y:S01]  /*8220*/  IADD3 R122, PT, PT, R97, R120, RZ ;  /* 0x00000078617a7210 */ /* 0x000fe20007ffe0ff */
[----:B------:R-:W-:Y:S01]  /*8230*/  FFMA R9, R41, R46, R9 ;  /* 0x0000002e29097223 */ /* 0x000fe20000000009 */
[----:B------:R-:W-:Y:S01]  /*8240*/  F2FP.BF16.F32.PACK_AB R81, R7, R6 ;  /* 0x000000060751723e */ /* 0x000fe200000010ff */
[C---:B------:R-:W-:Y:S01]  /*8250*/  FMUL R10, R38.reuse, R10 ;  /* 0x0000000a260a7220 */ /* 0x040fe20000400000 */
[C---:B------:R-:W-:Y:S01]  /*8260*/  FMUL R11, R38.reuse, R11 ;  /* 0x0000000b260b7220 */ /* 0x040fe20000400000 */
[C---:B------:R-:W-:Y:S01]  /*8270*/  FMUL R0, R38.reuse, R12 ;  /* 0x0000000c26007220 */ /* 0x040fe20000400000 */
[----:B------:R-:W-:Y:S01]  /*8280*/  F2FP.BF16.F32.PACK_AB R82, R9, R8 ;  /* 0x000000080952723e */ /* 0x000fe200000010ff */
[C---:B------:R-:W-:Y:S01]  /*8290*/  FFMA R10, R41.reuse, R47, R10 ;  /* 0x0000002f290a7223 */ /* 0x040fe2000000000a */
[C---:B------:R-:W-:Y:S01]  /*82a0*/  FFMA R11, R41.reuse, R48, R11 ;  /* 0x00000030290b7223 */ /* 0x040fe2000000000b */
[C---:B------:R-:W-:Y:S01]  /*82b0*/  FFMA R0, R41.reuse, R49, R0 ;  /* 0x0000003129007223 */ /* 0x040fe20000000000 */
[C---:B------:R-:W-:Y:S01]  /*82c0*/  FMUL R2, R38.reuse, R13 ;  /* 0x0000000d26027220 */ /* 0x040fe20000400000 */
[C---:B------:R-:W-:Y:S01]  /*82d0*/  FMUL R3, R38.reuse, R14 ;  /* 0x0000000e26037220 */ /* 0x040fe20000400000 */
[C---:B------:R-:W-:Y:S01]  /*82e0*/  FMUL R15, R38.reuse, R15 ;  /* 0x0000000f260f7220 */ /* 0x040fe20000400000 */
[C---:B------:R-:W-:Y:S01]  /*82f0*/  FMUL R12, R38.reuse, R16 ;  /* 0x00000010260c7220 */ /* 0x040fe20000400000 */
[C---:B------:R-:W-:Y:S01]  /*8300*/  FFMA R2, R41.reuse, R51, R2 ;  /* 0x0000003329027223 */ /* 0x040fe20000000002 */
[C---:B------:R-:W-:Y:S01]  /*8310*/  FMUL R13, R38.reuse, R17 ;  /* 0x00000011260d7220 */ /* 0x040fe20000400000 */
[C---:B------:R-:W-:Y:S01]  /*8320*/  FFMA R3, R41.reuse, R50, R3 ;  /* 0x0000003229037223 */ /* 0x040fe20000000003 */
[C---:B------:R-:W-:Y:S01]  /*8330*/  FMUL R14, R38.reuse, R18 ;  /* 0x00000012260e7220 */ /* 0x040fe20000400000 */
[----:B------:R-:W-:Y:S01]  /*8340*/  FFMA R15, R41, R52, R15 ;  /* 0x00000034290f7223 */ /* 0x000fe2000000000f */
[C---:B------:R-:W-:Y:S01]  /*8350*/  FMUL R19, R38.reuse, R19 ;  /* 0x0000001326137220 */ /* 0x040fe20000400000 */
[----:B------:R-:W-:Y:S01]  /*8360*/  F2FP.BF16.F32.PACK_AB R83, R11, R10 ;  /* 0x0000000a0b53723e */ /* 0x000fe200000010ff */
[C---:B------:R-:W-:Y:S01]  /*8370*/  FFMA R12, R41.reuse, R53, R12 ;  /* 0x00000035290c7223 */ /* 0x040fe2000000000c */
[C---:B------:R-:W-:Y:S01]  /*8380*/  FMUL R16, R38.reuse, R20 ;  /* 0x0000001426107220 */ /* 0x040fe20000400000 */
[----:B------:R-:W-:Y:S01]  /*8390*/  FFMA R13, R41, R54, R13 ;  /* 0x00000036290d7223 */ /* 0x000fe2000000000d */
[----:B------:R-:W-:Y:S01]  /*83a0*/  FMUL R17, R38, R21 ;  /* 0x0000001526117220 */ /* 0x000fe20000400000 */
[----:B------:R1:W-:Y:S01]  /*83b0*/  STS.128 [R98+UR4], R80 ;  /* 0x0000005062007988 */ /* 0x0003e20008000c04 */
[----:B------:R-:W-:Y:S01]  /*83c0*/  LOP3.LUT R64, R67, 0xffff0000, RZ, 0xc0, !PT ;  /* 0xffff000043407812 */ /* 0x000fe200078ec0ff */
[C---:B------:R-:W-:Y:S01]  /*83d0*/  FFMA R14, R41.reuse, R55, R14 ;  /* 0x00000037290e7223 */ /* 0x040fe2000000000e */
[----:B------:R-:W-:Y:S01]  /*83e0*/  SHF.L.U32 R65, R72, 0x10, RZ ;  /* 0x0000001048417819 */ /* 0x000fe200000006ff */
[----:B------:R-:W-:Y:S01]  /*83f0*/  FMUL R18, R38, R22 ;  /* 0x0000001626127220 */ /* 0x000fe20000400000 */
[----:B------:R-:W-:Y:S01]  /*8400*/  LOP3.LUT R66, R72, 0xffff0000, RZ, 0xc0, !PT ;  /* 0xffff000048427812 */ /* 0x000fe200078ec0ff */
[C---:B------:R-:W-:Y:S01]  /*8410*/  FFMA R19, R41.reuse, R56, R19 ;  /* 0x0000003829137223 */ /* 0x040fe20000000013 */
[C---:B------:R-:W-:Y:S01]  /*8420*/  FMUL R23, R38.reuse, R23 ;  /* 0x0000001726177220 */ /* 0x040fe20000400000 */
[C---:B------:R-:W-:Y:S01]  /*8430*/  FFMA R16, R41.reuse, R57, R16 ;  /* 0x0000003929107223 */ /* 0x040fe20000000010 */
[C---:B------:R-:W-:Y:S01]  /*8440*/  FMUL R20, R38.reuse, R24 ;  /* 0x0000001826147220 */ /* 0x040fe20000400000 */
[C---:B------:R-:W-:Y:S01]  /*8450*/  FFMA R17, R41.reuse, R58, R17 ;  /* 0x0000003a29117223 */ /* 0x040fe20000000011 */
[C---:B------:R-:W-:Y:S01]  /*8460*/  FMUL R21, R38.reuse, R25 ;  /* 0x0000001926157220 */ /* 0x040fe20000400000 */
[C---:B------:R-:W-:Y:S01]  /*8470*/  FFMA R18, R41.reuse, R59, R18 ;  /* 0x0000003b29127223 */ /* 0x040fe20000000012 */
[C---:B------:R-:W-:Y:S01]  /*8480*/  FMUL R22, R38.reuse, R26 ;  /* 0x0000001a26167220 */ /* 0x040fe20000400000 */
[C---:B------:R-:W-:Y:S01]  /*8490*/  FFMA R23, R41.reuse, R60, R23 ;  /* 0x0000003c29177223 */ /* 0x040fe20000000017 */
[----:B------:R-:W-:Y:S01]  /*84a0*/  FMUL R27, R38, R27 ;  /* 0x0000001b261b7220 */ /* 0x000fe20000400000 */
[----:B------:R-:W-:Y:S01]  /*84b0*/  F2FP.BF16.F32.PACK_AB R100, R2, R0 ;  /* 0x000000000264723e */ /* 0x000fe200000010ff */
[----:B------:R-:W-:Y:S01]  /*84c0*/  FFMA R20, R41, R61, R20 ;  /* 0x0000003d29147223 */ /* 0x000fe20000000014 */
[----:B------:R-:W-:Y:S01]  /*84d0*/  F2FP.BF16.F32.PACK_AB R101, R15, R3 ;  /* 0x000000030f65723e */ /* 0x000fe200000010ff */
[C---:B------:R-:W-:Y:S01]  /*84e0*/  FMUL R24, R38.reuse, R28 ;  /* 0x0000001c26187220 */ /* 0x040fe20000400000 */
[----:B------:R-:W-:Y:S01]  /*84f0*/  F2FP.BF16.F32.PACK_AB R102, R13, R12 ;  /* 0x0000000c0d66723e */ /* 0x000fe200000010ff */
[----:B------:R-:W-:Y:S01]  /*8500*/  FFMA R21, R41, R62, R21 ;  /* 0x0000003e29157223 */ /* 0x000fe20000000015 */
[----:B------:R-:W-:Y:S01]  /*8510*/  F2FP.BF16.F32.PACK_AB R103, R19, R14 ;  /* 0x0000000e1367723e */ /* 0x000fe200000010ff */
[C---:B------:R-:W-:Y:S01]  /*8520*/  FMUL R25, R38.reuse, R29 ;  /* 0x0000001d26197220 */ /* 0x040fe20000400000 */
[----:B------:R-:W-:Y:S01]  /*8530*/  SHF.L.U32 R67, R73, 0x10, RZ ;  /* 0x0000001049437819 */ /* 0x000fe200000006ff */
[----:B------:R-:W-:Y:S01]  /*8540*/  FFMA R22, R41, R63, R22 ;  /* 0x0000003f29167223 */ /* 0x000fe20000000016 */
[----:B------:R-:W-:Y:S01]  /*8550*/  LOP3.LUT R68, R73, 0xffff0000, RZ, 0xc0, !PT ;  /* 0xffff000049447812 */ /* 0x000fe200078ec0ff */
[----:B------:R1:W-:Y:S01]  /*8560*/  STS.128 [R120+0x10], R100 ;  /* 0x0000106478007388 */ /* 0x0003e20000000c00 */
[----:B------:R-:W-:Y:S01]  /*8570*/  FMUL R26, R38, R30 ;  /* 0x0000001e261a7220 */ /* 0x000fe20000400000 */
[C---:B------:R-:W-:Y:S01]  /*8580*/  FFMA R27, R41.reuse, R64, R27 ;  /* 0x00000040291b7223 */ /* 0x040fe2000000001b */
[----:B------:R-:W-:Y:S01]  /*8590*/  SHF.L.U32 R69, R74, 0x10, RZ ;  /* 0x000000104a457819 */ /* 0x000fe200000006ff */
[----:B------:R-:W-:Y:S01]  /*85a0*/  FMUL R31, R38, R31 ;  /* 0x0000001f261f7220 */ /* 0x000fe20000400000 */
[C---:B------:R-:W-:Y:S01]  /*85b0*/  FFMA R24, R41.reuse, R65, R24 ;  /* 0x0000004129187223 */ /* 0x040fe20000000018 */
[----:B------:R-:W-:Y:S01]  /*85c0*/  LOP3.LUT R70, R74, 0xffff0000, RZ, 0xc0, !PT ;  /* 0xffff00004a467812 */ /* 0x000fe200078ec0ff */
[C---:B------:R-:W-:Y:S01]  /*85d0*/  FMUL R28, R38.reuse, R32 ;  /* 0x00000020261c7220 */ /* 0x040fe20000400000 */
[----:B------:R-:W-:Y:S01]  /*85e0*/  FFMA R25, R41, R66, R25 ;  /* 0x0000004229197223 */ /* 0x000fe20000000019 */
[----:B------:R-:W-:Y:S01]  /*85f0*/  SHF.L.U32 R71, R75, 0x10, RZ ;  /* 0x000000104b477819 */ /* 0x000fe200000006ff */
[C---:B------:R-:W-:Y:S01]  /*8600*/  FMUL R29, R38.reuse, R33 ;  /* 0x00000021261d7220 */ /* 0x040fe20000400000 */
[----:B------:R-:W-:Y:S01]  /*8610*/  FFMA R26, R41, R67, R26 ;  /* 0x00000043291a7223 */ /* 0x000fe2000000001a */
[----:B------:R-:W-:Y:S01]  /*8620*/  LOP3.LUT R72, R75, 0xffff0000, RZ, 0xc0, !PT ;  /* 0xffff00004b487812 */ /* 0x000fe200078ec0ff */
        /* <DEDUP_REMOVED lines=8> */
[----:B------:R-:W-:Y:S01]  /*86b0*/  FFMA R30, R41, R71, R30 ;  /* 0x00000047291e7223 */ /* 0x000fe2000000001e */
[----:B------:R-:W-:Y:S01]  /*86c0*/  F2FP.BF16.F32.PACK_AB R115, R27, R22 ;  /* 0x000000161b73723e */ /* 0x000fe200000010ff */
[----:B------:R-:W-:Y:S01]  /*86d0*/  FFMA R35, R41, R72, R35 ;  /* 0x0000004829237223 */ /* 0x000fe20000000023 */
[----:B------:R-:W-:Y:S02]  /*86e0*/  F2FP.BF16.F32.PACK_AB R116, R25, R24 ;  /* 0x000000181974723e */ /* 0x000fe400000010ff */
[----:B------:R-:W-:Y:S01]  /*86f0*/  F2FP.BF16.F32.PACK_AB R117, R31, R26 ;  /* 0x0000001a1f75723e */ /* 0x000fe200000010ff */
[----:B------:R1:W-:Y:S01]  /*8700*/  STS.128 [R121+0x20], R112 ;  /* 0x0000207079007388 */ /* 0x0003e20000000c00 */
        /* <DEDUP_REMOVED lines=8> */
[----:B--2---:R-:W2:Y:S02]  /*8790*/  FENCE.VIEW.ASYNC.S ;  /* 0x00000000000073c6 */ /* 0x004ea40000000000 */
[----:B--2---:R-:W-:Y:S06]  /*87a0*/  BAR.SYNC.DEFER_BLOCKING 0x1, 0x80 ;  /* 0x0042000000007b1d */ /* 0x004fec0000010000 */
[----:B------:R-:W-:Y:S05]  /*87b0*/  @P0 BRA `(.L_x_124) ;  /* 0x00000000002c0947 */ /* 0x000fea0003800000 */
[----:B------:R-:W2:Y:S01]  /*87c0*/  LDCU.64 UR14, c[0x0][0x348] ;  /* 0x00006900ff0e77ac */ /* 0x000ea20008000a00 */
[----:B------:R-:W-:Y:S02]  /*87d0*/  R2UR UR10, R107 ;  /* 0x000000006b0a72ca */ /* 0x000fe400000e0000 */
[----:B------:R-:W-:Y:S01]  /*87e0*/  R2UR UR11, R106 ;  /* 0x000000006a0b72ca */ /* 0x000fe200000e0000 */
[----:B------:R-:W-:Y:S01]  /*87f0*/  UIADD3 UR9, UPT, UPT, UR41, 0x20, URZ ;  /* 0x0000002029097890 */ /* 0x000fe2000fffe0ff */
[----:B------:R-:W-:Y:S01]  /*8800*/  R2UR UR12, R104 ;  /* 0x00000000680c72ca */ /* 0x000fe200000e0000 */
[----:B------:R-:W-:Y:S01]  /*8810*/  UIADD3 UR8, UPT, UPT, UR50, 0x200, UR4 ;  /* 0x0000020032087890 */ /* 0x000fe2000fffe004 */
[----:B------:R-:W-:Y:S01]  /*8820*/  R2UR UR13, R105 ;  /* 0x00000000690d72ca */ /* 0x000fe200000e0000 */
[----:B--2---:R-:W-:Y:S04]  /*8830*/  UIADD3 UR6, UP0, UPT, UR14, 0x780, URZ ;  /* 0x000007800e067890 */ /* 0x004fe8000ff1e0ff */
[----:B------:R-:W-:Y:S09]  /*8840*/  UIADD3.X UR7, UPT, UPT, URZ, UR15, URZ, UP0, !UPT ;  /* 0x0000000fff077290 */ /* 0x000ff200087fe4ff */
[----:B------:R2:W-:Y:S02]  /*8850*/  UTMASTG.5D.IM2COL [UR8], [UR6] ;  /* 0x00000008060073b5 */ /* 0x0005e40008060000 */
[----:B--2---:R0:W-:Y:S02]  /*8860*/  UTMACMDFLUSH ;  /* 0x00000000000079b7 */ /* 0x0041e40000000000 */
.L_x_124:
[----:B------:R-:W-:Y:S05]  /*8870*/  BSYNC.RECONVERGENT B0 ;  /* 0x0000000000007941 */ /* 0x000fea0003800200 */
.L_x_123:
[----:B------:R-:W-:Y:S01]  /*8880*/  UIADD3 UR4, UPT, UPT, UR42, 0x1, URZ ;  /* 0x000000012a047890 */ /* 0x000fe2000fffe0ff */
[----:B------:R-:W-:Y:S03]  /*8890*/  BSSY.RECONVERGENT B0, `(.L_x_125) ;  /* 0x0000008000007945 */ /* 0x000fe60003800200 */
[----:B------:R-:W-:Y:S04]  /*88a0*/  UISETP.NE.AND UP0, UPT, UR4, 0x3, UPT ;  /* 0x000000030400788c */ /* 0x000fe8000bf05270 */
[----:B------:R-:W-:Y:S02]  /*88b0*/  UISETP.EQ.XOR UP1, UPT, UR40, 0x3, !UP0 ;  /* 0x000000032800788c */ /* 0x000fe4000c722a70 */
[----:B------:R-:W-:Y:S02]  /*88c0*/  USEL UR51, UR4, URZ, UP0 ;  /* 0x000000ff04337287 */ /* 0x000fe40008000000 */
[----:B------:R-:W-:Y:S04]  /*88d0*/  USEL UR5, URZ, 0x1, !UP1 ;  /* 0x00000001ff057887 */ /* 0x000fe8000c800000 */
[----:B------:R-:W-:Y:S01]  /*88e0*/  ULOP3.LUT UR56, UR56, UR5, URZ, 0x3c, !UPT ;  /* 0x0000000538387292 */ /* 0x000fe2000f8e3cff */
[----:B------:R-:W-:Y:S11]  /*88f0*/  @P0 BRA `(.L_x_126) ;  /* 0x0000000000040947 */ /* 0x000ff60003800000 */
[----:B------:R-:W-:Y:S04]  /*8900*/  DEPBAR.LE SB0, 0x1 ;  /* 0x000080400000791a */ /* 0x000fe80000000000 */
.L_x_126:
[----:B------:R-:W-:Y:S05]  /*8910*/  BSYNC.RECONVERGENT B0 ;  /* 0x0000000000007941 */ /* 0x000fea0003800200 */
.L_x_125:
[----:B------:R-:W-:Y:S01]  /*8920*/  BAR.SYNC.DEFER_BLOCKING 0x1, 0x80 ;  /* 0x0042000000007b1d */ /* 0x000fe20000010000 */
[----:B------:R-:W-:Y:S01]  /*8930*/  UISETP.NE.AND UP0, UPT, UR55, -0x2, UPT ;  /* 0xfffffffe3700788c */ /* 0x000fe2000bf05270 */
[----:B------:R-:W-:Y:S08]  /*8940*/  IADD3 R0, PT, PT, R36, 0x1, RZ ;  /* 0x0000000124007810 */ /* 0x000ff00007ffe0ff */
[----:B------:R-:W-:Y:S05]  /*8950*/  BRA.U !UP0, `(.L_x_127) ;  /* 0x0000000108287547 */ /* 0x000fea000b800000 */
[----:B------:R-:W2:Y:S01]  /*8960*/  S2R R2, SR_CgaCtaId ;  /* 0x0000000000027919 */ /* 0x000ea20000008800 */
[----:B------:R-:W-:Y:S01]  /*8970*/  ISETP.NE.AND P0, PT, R111, RZ, PT ;  /* 0x000000ff6f00720c */ /* 0x000fe20003f05270 */
[----:B------:R-:W-:Y:S01]  /*8980*/  IMAD.U32 R3, RZ, RZ, UR52 ;  /* 0x00000034ff037e24 */ /* 0x000fe2000f8e00ff */
[----:B------:R-:W-:Y:S04]  /*8990*/  UIADD3 UR4, UPT, UPT, UR52, 0x1, URZ ;  /* 0x0000000134047890 */ /* 0x000fe8000fffe0ff */
[----:B------:R-:W-:Y:S04]  /*89a0*/  UISETP.NE.AND UP0, UPT, UR4, 0x3, UPT ;  /* 0x000000030400788c */ /* 0x000fe8000bf05270 */
[----:B------:R-:W-:Y:S03]  /*89b0*/  USEL UR52, UR4, URZ, UP0 ;  /* 0x000000ff04347287 */ /* 0x000fe60008000000 */
[----:B------:R-:W-:Y:S05]  /*89c0*/  @P0 LEA R3, R3, UR50, 0x3 ;  /* 0x0000003203030c11 */ /* 0x000fea000f8e18ff */
[----:B------:R-:W-:Y:S05]  /*89d0*/  @P0 VIADD R3, R3, 0xb8 ;  /* 0x000000b803030836 */ /* 0x000fea0000000000 */
[----:B--2---:R-:W-:Y:S04]  /*89e0*/  @P0 PRMT R2, R2, 0x654, R3 ;  /* 0x0000065402020816 */ /* 0x004fe80000000003 */
[----:B------:R2:W-:Y:S03]  /*89f0*/  @P0 SYNCS.ARRIVE.TRANS64.RED.A1T0 RZ, [R2+URZ], RZ ;  /* 0x000000ff02ff09a7 */ /* 0x0005e600081004ff */
.L_x_127:
[----:B------:R-:W-:Y:S01]  /*8a00*/  R2UR UR6, R110 ;  /* 0x000000006e0672ca */ /* 0x000fe200000e0000 */
[----:B------:R-:W-:Y:S01]  /*8a10*/  UIADD3 UR55, UPT, UPT, UR55, 0x2, URZ ;  /* 0x0000000237377890 */ /* 0x000fe2000fffe0ff */
[----:B------:R-:W-:Y:S02]  /*8a20*/  R2UR UR5, R92 ;  /* 0x000000005c0572ca */ /* 0x000fe400000e0000 */
[----:B------:R-:W-:Y:S02]  /*8a30*/  R2UR UR4, R93 ;  /* 0x000000005d0472ca */ /* 0x000fe400000e0000 */
[----:B------:R-:W-:Y:S02]  /*8a40*/  R2UR UR54, R99 ;  /* 0x00000000633672ca */ /* 0x000fe400000e0000 */
[----:B------:R-:W-:Y:S02]  /*8a50*/  ISETP.NE.AND P0, PT, R0, 0x2, PT ;  /* 0x000000020000780c */ /* 0x000fe40003f05270 */
[----:B------:R-:W-:Y:S02]  /*8a60*/  LOP3.LUT R84, R84, 0x1, RZ, 0x3c, !PT ;  /* 0x0000000154547812 */ /* 0x000fe400078e3cff */
[----:B--2---:R-:W-:Y:S01]  /*8a70*/  SEL R2, RZ, 0x1, P0 ;  /* 0x00000001ff027807 */ /* 0x004fe20000000000 */
[----:B------:R-:W-:Y:S01]  /*8a80*/  UISETP.NE.AND UP0, UPT, UR6, URZ, UPT ;  /* 0x000000ff0600728c */ /* 0x000fe2000bf05270 */
[----:B------:R-:W-:Y:S01]  /*8a90*/  SEL R36, R0, RZ, P0 ;  /* 0x000000ff00247207 */ /* 0x000fe20000000000 */
[----:B------:R-:W-:Y:S01]  /*8aa0*/  UIADD3 UR23, UPT, UPT, UR36, UR5, URZ ;  /* 0x0000000524177290 */ /* 0x000fe2000fffe0ff */
[----:B------:R-:W-:Y:S01]  /*8ab0*/  LOP3.LUT R85, R85, R2, RZ, 0x3c, !PT ;  /* 0x0000000255557212 */ /* 0x000fe200078e3cff */
[----:B------:R-:W-:Y:S05]  /*8ac0*/  UIADD3 UR53, UPT, UPT, UR37, UR4, URZ ;  /* 0x0000000425357290 */ /* 0x000fea000fffe0ff */
[----:B------:R-:W-:Y:S07]  /*8ad0*/  BRA.U UP0, `(.L_x_128) ;  /* 0xffffffd500107547 */ /* 0x000fee000b83ffff */
[----:B------:R-:W-:-:S13]  /*8ae0*/  R2UR UR4, R94 ;  /* 0x000000005e0472ca */ /* 0x000fda00000e0000 */
[----:B------:R-:W-:-:S09]  /*8af0*/  UISETP.NE.AND UP0, UPT, UR4, URZ, UPT ;  /* 0x000000ff0400728c */ /* 0x000fd2000bf05270 */
[----:B------:R-:W-:Y:S05]  /*8b00*/  BRA.U !UP0, `(.L_x_129) ;  /* 0x0000000108487547 */ /* 0x000fea000b800000 */
[----:B------:R-:W2:Y:S02]  /*8b10*/  LDCU.64 UR4, c[0x0][0x990] ;  /* 0x00013200ff0477ac */ /* 0x000ea40008000a00 */
[----:B--2---:R-:W-:-:S04]  /*8b20*/  UISETP.NE.U32.AND UP0, UPT, UR4, URZ, UPT ;  /* 0x000000ff0400728c */ /* 0x004fc8000bf05070 */
[----:B------:R-:W-:-:S09]  /*8b30*/  UISETP.NE.AND.EX UP0, UPT, UR5, URZ, UPT, UP0 ;  /* 0x000000ff0500728c */ /* 0x000fd2000bf05300 */
[----:B------:R-:W-:Y:S05]  /*8b40*/  BRA.U UP0, `(.L_x_130) ;  /* 0x00000001000c7547 */ /* 0x000fea000b800000 */
[----:B------:R-:W-:-:S13]  /*8b50*/  FSETP.NEU.AND P0, PT, R41, RZ, PT ;  /* 0x000000ff2900720b */ /* 0x000fda0003f0d000 */
[----:B------:R-:W-:Y:S05]  /*8b60*/  @!P0 EXIT ;  /* 0x000000000000894d */ /* 0x000fea0003800000 */
[----:B------:R-:W-:Y:S05]  /*8b70*/  BRA `(.L_x_129) ;  /* 0x00000000002c7947 */ /* 0x000fea0003800000 */
.L_x_130:
[----:B------:R-:W-:Y:S01]  /*8b80*/  ISETP.NE.AND P0, PT, R109, RZ, PT ;  /* 0x000000ff6d00720c */ /* 0x000fe20003f05270 */
[----:B------:R-:W-:-:S12]  /*8b90*/  BSSY.RECONVERGENT B0, `(.L_x_129) ;  /* 0x0000009000007945 */ /* 0x000fd80003800200 */
[----:B------:R-:W-:Y:S05]  /*8ba0*/  @P0 BRA `(.L_x_131) ;  /* 0x0000000000140947 */ /* 0x000fea0003800000 */
[----:B------:R-:W2:Y:S02]  /*8bb0*/  LDCU.64 UR4, c[0x0][0x988] ;  /* 0x00013100ff0477ac */ /* 0x000ea40008000a00 */
[----:B--2---:R-:W-:-:S04]  /*8bc0*/  ISETP.NE.U32.AND P0, PT, RZ, UR4, PT ;  /* 0x00000004ff007c0c */ /* 0x004fc8000bf05070 */
[----:B------:R-:W-:-:S13]  /*8bd0*/  ISETP.NE.AND.EX P0, PT, RZ, UR5, PT, P0 ;  /* 0x00000005ff007c0c */ /* 0x000fda000bf05300 */
[----:B------:R-:W-:Y:S05]  /*8be0*/  @!P0 EXIT ;  /* 0x000000000000894d */ /* 0x000fea0003800000 */
[----:B------:R-:W-:Y:S05]  /*8bf0*/  BRA `(.L_x_132) ;  /* 0x0000000000087947 */ /* 0x000fea0003800000 */
.L_x_131:
[----:B------:R-:W-:-:S13]  /*8c00*/  FSETP.NEU.AND P0, PT, R41, RZ, PT ;  /* 0x000000ff2900720b */ /* 0x000fda0003f0d000 */
[----:B------:R-:W-:Y:S05]  /*8c10*/  @!P0 EXIT ;  /* 0x000000000000894d */ /* 0x000fea0003800000 */
.L_x_132:
[----:B------:R-:W-:Y:S05]  /*8c20*/  BSYNC.RECONVERGENT B0 ;  /* 0x0000000000007941 */ /* 0x000fea0003800200 */
.L_x_129:
[----:B------:R-:W2:Y:S01]  /*8c30*/  S2UR UR5, SR_CgaCtaId ;  /* 0x00000000000579c3 */ /* 0x000ea20000008800 */
[----:B------:R-:W-:Y:S01]  /*8c40*/  ULEA UR4, UR52, UR50, 0x3 ;  /* 0x0000003234047291 */ /* 0x000fe2000f8e18ff */
[----:B------:R-:W-:-:S04]  /*8c50*/  DEPBAR.LE SB0, 0x0 ;  /* 0x000080000000791a */ /* 0x000fc80000000000 */
[----:B------:R-:W-:-:S04]  /*8c60*/  UIADD3 UR4, UPT, UPT, UR4, 0xb8, URZ ;  /* 0x000000b804047890 */ /* 0x000fc8000fffe0ff */
[----:B--2---:R-:W-:-:S09]  /*8c70*/  UPRMT UR4, UR5, 0x654, UR4 ;  /* 0x0000065405047896 */ /* 0x004fd20008000004 */
[----:B------:R-:W-:Y:S01]  /*8c80*/  SYNCS.ARRIVE.TRANS64.RED.A1T0 RZ, [UR4], RZ ;  /* 0x000000ffffff79a7 */ /* 0x000fe20008100404 */
[----:B------:R-:W-:Y:S05]  /*8c90*/  EXIT ;  /* 0x000000000000794d */ /* 0x000fea0003800000 */
.L_x_25:
[----:B------:R-:W-:Y:S07]  /*8ca0*/  MOV R0, UR9 ;  /* 0x0000000900007c02 */ /* 0x000fee0008000f00 */
.L_x_133:
[----:B--2---:R2:W3:Y:S02]  /*8cb0*/  SYNCS.PHASECHK.TRANS64.TRYWAIT P0, [R0+URZ+0x50], R5 ;  /* 0x00005005000075a7 */ /* 0x0044e400080011ff */
[----:B---3--:R-:W-:Y:S05]  /*8cc0*/  @!P0 NANOSLEEP.SYNCS 0x989680 ;  /* 0x009896800000895d */ /* 0x008fea0003900000 */
[----:B------:R-:W3:Y:S02]  /*8cd0*/  @!P0 SYNCS.PHASECHK.TRANS64 P0, [R0+URZ+0x50], R5 ;  /* 0x00005005000085a7 */ /* 0x000ee400080010ff */
[----:B---3--:R-:W-:Y:S05]  /*8ce0*/  @!P0 BRA `(.L_x_133) ;  /* 0xfffffffc00f08947 */ /* 0x008fea000383ffff */
[----:B------:R-:W-:Y:S05]  /*8cf0*/  BRA `(.L_x_24) ;  /* 0xffffff8c00f07947 */ /* 0x000fea000383ffff */
.L_x_32:
[----:B------:R-:W-:Y:S07]  /*8d00*/  MOV R0, UR9 ;  /* 0x0000000900007c02 */ /* 0x000fee0008000f00 */
.L_x_134:
[----:B-1----:R1:W2:Y:S02]  /*8d10*/  SYNCS.PHASECHK.TRANS64.TRYWAIT P0, [R0+URZ+0x50], R5 ;  /* 0x00005005000075a7 */ /* 0x0022a400080011ff */
[----:B--2---:R-:W-:Y:S05]  /*8d20*/  @!P0 NANOSLEEP.SYNCS 0x989680 ;  /* 0x009896800000895d */ /* 0x004fea0003900000 */
[----:B------:R-:W2:Y:S02]  /*8d30*/  @!P0 SYNCS.PHASECHK.TRANS64 P0, [R0+URZ+0x50], R5 ;  /* 0x00005005000085a7 */ /* 0x000ea400080010ff */
[----:B--2---:R-:W-:Y:S05]  /*8d40*/  @!P0 BRA `(.L_x_134) ;  /* 0xfffffffc00f08947 */ /* 0x004fea000383ffff */
[----:B------:R-:W-:Y:S05]  /*8d50*/  BRA `(.L_x_31) ;  /* 0xffffff9400947947 */ /* 0x000fea000383ffff */
.L_x_37:
[----:B-1----:R-:W-:-:S07]  /*8d60*/  MOV R0, UR30 ;  /* 0x0000001e00007c02 */ /* 0x002fce0008000f00 */
.L_x_135:
[----:B-1----:R1:W2:Y:S02]  /*8d70*/  SYNCS.PHASECHK.TRANS64.TRYWAIT P0, [R0+URZ+0xe0], R3 ;  /* 0x0000e003000075a7 */ /* 0x0022a400080011ff */
[----:B--2---:R-:W-:Y:S05]  /*8d80*/  @!P0 NANOSLEEP.SYNCS 0x989680 ;  /* 0x009896800000895d */ /* 0x004fea0003900000 */
[----:B------:R-:W2:Y:S02]  /*8d90*/  @!P0 SYNCS.PHASECHK.TRANS64 P0, [R0+URZ+0xe0], R3 ;  /* 0x0000e003000085a7 */ /* 0x000ea400080010ff */
[----:B--2---:R-:W-:Y:S05]  /*8da0*/  @!P0 BRA `(.L_x_135) ;  /* 0xfffffffc00f08947 */ /* 0x004fea000383ffff */
[----:B------:R-:W-:Y:S05]  /*8db0*/  BRA `(.L_x_136) ;  /* 0xffffff9800787947 */ /* 0x000fea000383ffff */
.L_x_41:
[----:B------:R-:W-:-:S07]  /*8dc0*/  MOV R0, UR4 ;  /* 0x0000000400007c02 */ /* 0x000fce0008000f00 */
.L_x_137:
[----:B-1----:R1:W2:Y:S02]  /*8dd0*/  SYNCS.PHASECHK.TRANS64.TRYWAIT P0, [R0+URZ], R3 ;  /* 0x00000003000075a7 */ /* 0x0022a400080011ff */
[----:B--2---:R-:W-:Y:S05]  /*8de0*/  @!P0 NANOSLEEP.SYNCS 0x989680 ;  /* 0x009896800000895d */ /* 0x004fea0003900000 */
[----:B------:R-:W2:Y:S02]  /*8df0*/  @!P0 SYNCS.PHASECHK.TRANS64 P0, [R0+URZ], R3 ;  /* 0x00000003000085a7 */ /* 0x000ea400080010ff */
[----:B--2---:R-:W-:Y:S05]  /*8e00*/  @!P0 BRA `(.L_x_137) ;  /* 0xfffffffc00f08947 */ /* 0x004fea000383ffff */
[----:B------:R-:W-:Y:S05]  /*8e10*/  BRA `(.L_x_138) ;  /* 0xffffffa000107947 */ /* 0x000fea000383ffff */
.L_x_42:
[----:B------:R-:W-:-:S07]  /*8e20*/  MOV R0, UR5 ;  /* 0x0000000500007c02 */ /* 0x000fce0008000f00 */
.L_x_139:
[----:B-1----:R1:W2:Y:S02]  /*8e30*/  SYNCS.PHASECHK.TRANS64.TRYWAIT P0, [R0+URZ], R3 ;  /* 0x00000003000075a7 */ /* 0x0022a400080011ff */
[----:B--2---:R-:W-:Y:S05]  /*8e40*/  @!P0 NANOSLEEP.SYNCS 0x989680 ;  /* 0x009896800000895d */ /* 0x004fea0003900000 */
[----:B------:R-:W2:Y:S02]  /*8e50*/  @!P0 SYNCS.PHASECHK.TRANS64 P0, [R0+URZ], R3 ;  /* 0x00000003000085a7 */ /* 0x000ea400080010ff */
[----:B--2---:R-:W-:Y:S05]  /*8e60*/  @!P0 BRA `(.L_x_139) ;  /* 0xfffffffc00f08947 */ /* 0x004fea000383ffff */
[----:B------:R-:W-:Y:S05]  /*8e70*/  BRA `(.L_x_140) ;  /* 0xffffffa000207947 */ /* 0x000fea000383ffff */
.L_x_43:
[----:B------:R-:W-:-:S07]  /*8e80*/  MOV R0, UR5 ;  /* 0x0000000500007c02 */ /* 0x000fce0008000f00 */
.L_x_141:
[----:B-1----:R1:W2:Y:S02]  /*8e90*/  SYNCS.PHASECHK.TRANS64.TRYWAIT P0, [R0+URZ], R3 ;  /* 0x00000003000075a7 */ /* 0x0022a400080011ff */
[----:B--2---:R-:W-:Y:S05]  /*8ea0*/  @!P0 NANOSLEEP.SYNCS 0x989680 ;  /* 0x009896800000895d */ /* 0x004fea0003900000 */
[----:B------:R-:W2:Y:S02]  /*8eb0*/  @!P0 SYNCS.PHASECHK.TRANS64 P0, [R0+URZ], R3 ;  /* 0x00000003000085a7 */ /* 0x000ea400080010ff */
[----:B--2---:R-:W-:Y:S05]  /*8ec0*/  @!P0 BRA `(.L_x_141) ;  /* 0xfffffffc00f08947 */ /* 0x004fea000383ffff */
[----:B------:R-:W-:Y:S05]  /*8ed0*/  BRA `(.L_x_142) ;  /* 0xffffffa000307947 */ /* 0x000fea000383ffff */
.L_x_44:
[----:B------:R-:W-:-:S07]  /*8ee0*/  MOV R0, UR5 ;  /* 0x0000000500007c02 */ /* 0x000fce0008000f00 */
.L_x_143:
[----:B-1----:R1:W2:Y:S02]  /*8ef0*/  SYNCS.PHASECHK.TRANS64.TRYWAIT P0, [R0+URZ], R3 ;  /* 0x00000003000075a7 */ /* 0x0022a400080011ff */
[----:B--2---:R-:W-:Y:S05]  /*8f00*/  @!P0 NANOSLEEP.SYNCS 0x989680 ;  /* 0x009896800000895d */ /* 0x004fea0003900000 */
[----:B------:R-:W2:Y:S02]  /*8f10*/  @!P0 SYNCS.PHASECHK.TRANS64 P0, [R0+URZ], R3 ;  /* 0x00000003000085a7 */ /* 0x000ea400080010ff */
[----:B--2---:R-:W-:Y:S05]  /*8f20*/  @!P0 BRA `(.L_x_143) ;  /* 0xfffffffc00f08947 */ /* 0x004fea000383ffff */
[----:B------:R-:W-:Y:S05]  /*8f30*/  BRA `(.L_x_144) ;  /* 0xffffffa000407947 */ /* 0x000fea000383ffff */
.L_x_45:
[----:B------:R-:W-:-:S07]  /*8f40*/  MOV R0, UR5 ;  /* 0x0000000500007c02 */ /* 0x000fce0008000f00 */
.L_x_145:
[----:B-1----:R1:W2:Y:S02]  /*8f50*/  SYNCS.PHASECHK.TRANS64.TRYWAIT P0, [R0+URZ], R3 ;  /* 0x00000003000075a7 */ /* 0x0022a400080011ff */
[----:B--2---:R-:W-:Y:S05]  /*8f60*/  @!P0 NANOSLEEP.SYNCS 0x989680 ;  /* 0x009896800000895d */ /* 0x004fea0003900000 */
[----:B------:R-:W2:Y:S02]  /*8f70*/  @!P0 SYNCS.PHASECHK.TRANS64 P0, [R0+URZ], R3 ;  /* 0x00000003000085a7 */ /* 0x000ea400080010ff */
[----:B--2---:R-:W-:Y:S05]  /*8f80*/  @!P0 BRA `(.L_x_145) ;  /* 0xfffffffc00f08947 */ /* 0x004fea000383ffff */
[----:B------:R-:W-:Y:S05]  /*8f90*/  BRA `(.L_x_146) ;  /* 0xffffffa000507947 */ /* 0x000fea000383ffff */
.L_x_46:
[----:B------:R-:W-:-:S07]  /*8fa0*/  MOV R0, UR5 ;  /* 0x0000000500007c02 */ /* 0x000fce0008000f00 */
.L_x_147:
[----:B-1----:R1:W2:Y:S02]  /*8fb0*/  SYNCS.PHASECHK.TRANS64.TRYWAIT P0, [R0+URZ], R3 ;  /* 0x00000003000075a7 */ /* 0x0022a400080011ff */
[----:B--2---:R-:W-:Y:S05]  /*8fc0*/  @!P0 NANOSLEEP.SYNCS 0x989680 ;  /* 0x009896800000895d */ /* 0x004fea0003900000 */
[----:B------:R-:W2:Y:S02]  /*8fd0*/  @!P0 SYNCS.PHASECHK.TRANS64 P0, [R0+URZ], R3 ;  /* 0x00000003000085a7 */ /* 0x000ea400080010ff */
[----:B--2---:R-:W-:Y:S05]  /*8fe0*/  @!P0 BRA `(.L_x_147) ;  /* 0xfffffffc00f08947 */ /* 0x004fea000383ffff */
[----:B------:R-:W-:Y:S05]  /*8ff0*/  BRA `(.L_x_148) ;  /* 0xffffffa000607947 */ /* 0x000fea000383ffff */
.L_x_47:
[----:B------:R-:W-:-:S07]  /*9000*/  MOV R0, UR5 ;  /* 0x0000000500007c02 */ /* 0x000fce0008000f00 */
.L_x_149:
[----:B-1----:R1:W2:Y:S02]  /*9010*/  SYNCS.PHASECHK.TRANS64.TRYWAIT P0, [R0+URZ], R3 ;  /* 0x00000003000075a7 */ /* 0x0022a400080011ff */
[----:B--2---:R-:W-:Y:S05]  /*9020*/  @!P0 NANOSLEEP.SYNCS 0x989680 ;  /* 0x009896800000895d */ /* 0x004fea0003900000 */
[----:B------:R-:W2:Y:S02]  /*9030*/  @!P0 SYNCS.PHASECHK.TRANS64 P0, [R0+URZ], R3 ;  /* 0x00000003000085a7 */ /* 0x000ea400080010ff */
[----:B--2---:R-:W-:Y:S05]  /*9040*/  @!P0 BRA `(.L_x_149) ;  /* 0xfffffffc00f08947 */ /* 0x004fea000383ffff */
[----:B------:R-:W-:Y:S05]  /*9050*/  BRA `(.L_x_150) ;  /* 0xffffffa000707947 */ /* 0x000fea000383ffff */
.L_x_48:
[----:B------:R-:W-:-:S07]  /*9060*/  MOV R0, UR5 ;  /* 0x0000000500007c02 */ /* 0x000fce0008000f00 */
.L_x_151:
[----:B-1----:R1:W2:Y:S02]  /*9070*/  SYNCS.PHASECHK.TRANS64.TRYWAIT P0, [R0+URZ], R3 ;  /* 0x00000003000075a7 */ /* 0x0022a400080011ff */
[----:B--2---:R-:W-:Y:S05]  /*9080*/  @!P0 NANOSLEEP.SYNCS 0x989680 ;  /* 0x009896800000895d */ /* 0x004fea0003900000 */
[----:B------:R-:W2:Y:S02]  /*9090*/  @!P0 SYNCS.PHASECHK.TRANS64 P0, [R0+URZ], R3 ;  /* 0x00000003000085a7 */ /* 0x000ea400080010ff */
[----:B--2---:R-:W-:Y:S05]  /*90a0*/  @!P0 BRA `(.L_x_151) ;  /* 0xfffffffc00f08947 */ /* 0x004fea000383ffff */
[----:B------:R-:W-:Y:S05]  /*90b0*/  BRA `(.L_x_152) ;  /* 0xffffffa000807947 */ /* 0x000fea000383ffff */
.L_x_49:
[----:B------:R-:W-:-:S07]  /*90c0*/  MOV R0, UR5 ;  /* 0x0000000500007c02 */ /* 0x000fce0008000f00 */
.L_x_153:
[----:B-1----:R1:W2:Y:S02]  /*90d0*/  SYNCS.PHASECHK.TRANS64.TRYWAIT P0, [R0+URZ], R3 ;  /* 0x00000003000075a7 */ /* 0x0022a400080011ff */
[----:B--2---:R-:W-:Y:S05]  /*90e0*/  @!P0 NANOSLEEP.SYNCS 0x989680 ;  /* 0x009896800000895d */ /* 0x004fea0003900000 */
[----:B------:R-:W2:Y:S02]  /*90f0*/  @!P0 SYNCS.PHASECHK.TRANS64 P0, [R0+URZ], R3 ;  /* 0x00000003000085a7 */ /* 0x000ea400080010ff */
[----:B--2---:R-:W-:Y:S05]  /*9100*/  @!P0 BRA `(.L_x_153) ;  /* 0xfffffffc00f08947 */ /* 0x004fea000383ffff */
[----:B------:R-:W-:Y:S05]  /*9110*/  BRA `(.L_x_154) ;  /* 0xffffffa000907947 */ /* 0x000fea000383ffff */
.L_x_52:
[----:B------:R-:W-:-:S07]  /*9120*/  MOV R4, UR4 ;  /* 0x0000000400047c02 */ /* 0x000fce0008000f00 */
.L_x_155:
[----:B--2---:R2:W3:Y:S02]  /*9130*/  SYNCS.PHASECHK.TRANS64.TRYWAIT P1, [R4+URZ+0xe8], R7 ;  /* 0x0000e807040075a7 */ /* 0x0044e400080211ff */
[----:B---3--:R-:W-:Y:S05]  /*9140*/  @!P1 NANOSLEEP.SYNCS 0x989680 ;  /* 0x009896800000995d */ /* 0x008fea0003900000 */
[----:B------:R-:W3:Y:S02]  /*9150*/  @!P1 SYNCS.PHASECHK.TRANS64 P1, [R4+URZ+0xe8], R7 ;  /* 0x0000e807040095a7 */ /* 0x000ee400080210ff */
[----:B---3--:R-:W-:Y:S05]  /*9160*/  @!P1 BRA `(.L_x_155) ;  /* 0xfffffffc00f09947 */ /* 0x008fea000383ffff */
[----:B------:R-:W-:Y:S05]  /*9170*/  BRA `(.L_x_156) ;  /* 0xffffffa400007947 */ /* 0x000fea000383ffff */
.L_x_53:
[----:B--2---:R-:W-:-:S07]  /*9180*/  MOV R4, UR4 ;  /* 0x0000000400047c02 */ /* 0x004fce0008000f00 */
.L_x_157:
[----:B--2---:R2:W3:Y:S02]  /*9190*/  SYNCS.PHASECHK.TRANS64.TRYWAIT P1, [R4+URZ+0xe0], R5 ;  /* 0x0000e005040075a7 */ /* 0x0044e400080211ff */
[----:B---3--:R-:W-:Y:S05]  /*91a0*/  @!P1 NANOSLEEP.SYNCS 0x989680 ;  /* 0x009896800000995d */ /* 0x008fea0003900000 */
[----:B------:R-:W3:Y:S02]  /*91b0*/  @!P1 SYNCS.PHASECHK.TRANS64 P1, [R4+URZ+0xe0], R5 ;  /* 0x0000e005040095a7 */ /* 0x000ee400080210ff */
[----:B---3--:R-:W-:Y:S05]  /*91c0*/  @!P1 BRA `(.L_x_157) ;  /* 0xfffffffc00f09947 */ /* 0x008fea000383ffff */
[----:B------:R-:W-:Y:S05]  /*91d0*/  BRA `(.L_x_158) ;  /* 0xffffffa400087947 */ /* 0x000fea000383ffff */
.L_x_63:
[----:B--2---:R-:W-:-:S04]  /*91e0*/  MOV R5, UR5 ;  /* 0x0000000500057c02 */ /* 0x004fc80008000f00 */
[----:B------:R2:W3:Y:S03]  /*91f0*/  SYNCS.PHASECHK.TRANS64.TRYWAIT P0, [R5+URZ+0x8], R6 ;  /* 0x00000806050075a7 */ /* 0x0004e600080011ff */
[----:B---3--:R-:W-:Y:S05]  /*9200*/  @!P0 NANOSLEEP.SYNCS 0x989680 ;  /* 0x009896800000895d */ /* 0x008fea0003900000 */
[----:B------:R-:W3:Y:S02]  /*9210*/  @!P0 SYNCS.PHASECHK.TRANS64 P0, [R5+URZ+0x8], R6 ;  /* 0x00000806050085a7 */ /* 0x000ee400080010ff */
[----:B---3--:R-:W-:Y:S05]  /*9220*/  @!P0 BRA `(.L_x_63) ;  /* 0xfffffffc00ec8947 */ /* 0x008fea000383ffff */
[----:B------:R-:W-:Y:S05]  /*9230*/  BRA `(.L_x_62) ;  /* 0xffffffa400d47947 */ /* 0x000fea000383ffff */
.L_x_65:
[----:B------:R-:W-:Y:S01]  /*9240*/  BSSY B0, `(.L_x_159) ;  /* 0x0000006000007945 */ /* 0x000fe20003800000 */
[----:B------:R-:W-:-:S07]  /*9250*/  MOV R15, 0xffffffff ;  /* 0xffffffff000f7802 */ /* 0x000fce0000000f00 */
[----:B-12--5:R-:W-:Y:S05]  /*9260*/  WARPSYNC.COLLECTIVE R15, `(.L_x_160) ;  /* 0x000000000f0c7348 */ /* 0x026fea0003c00000 */
[----:B------:R-:W-:Y:S02]  /*9270*/  ELECT P6, UR79, PT ;  /* 0x00000000004f782f */ /* 0x000fe400038c0000 */
[----:B------:R-:W-:Y:S01]  /*9280*/  MOV R14, UR79 ;  /* 0x0000004f000e7c02 */ /* 0x000fe20008000f00 */
[----:B-12--5:R-:W-:Y:S10]  /*9290*/  ENDCOLLECTIVE ;  /* 0x000000000000791b */ /* 0x026ff40003800000 */
.L_x_160:
[----:B------:R-:W-:Y:S05]  /*92a0*/  BSYNC B0 ;  /* 0x0000000000007941 */ /* 0x000fea0003800000 */
.L_x_159:
[----:B------:R-:W-:Y:S01]  /*92b0*/  PLOP3.LUT P0, PT, P6, PT, PT, 0x80, 0x8 ;  /* 0x000000000008781c */ /* 0x000fe2000370f070 */
[----:B------:R-:W-:-:S12]  /*92c0*/  BRA `(.L_x_161) ;  /* 0xffffffa800007947 */ /* 0x000fd8000383ffff */
.L_x_67:
[----:B--2---:R-:W-:-:S04]  /*92d0*/  MOV R3, UR5 ;  /* 0x0000000500037c02 */ /* 0x004fc80008000f00 */
[----:B------:R2:W3:Y:S03]  /*92e0*/  SYNCS.PHASECHK.TRANS64.TRYWAIT P0, [R3+URZ+0x8], R4 ;  /* 0x00000804030075a7 */ /* 0x0004e600080011ff */
[----:B---3--:R-:W-:Y:S05]  /*92f0*/  @!P0 NANOSLEEP.SYNCS 0x989680 ;  /* 0x009896800000895d */ /* 0x008fea0003900000 */
[----:B------:R-:W3:Y:S02]  /*9300*/  @!P0 SYNCS.PHASECHK.TRANS64 P0, [R3+URZ+0x8], R4 ;  /* 0x00000804030085a7 */ /* 0x000ee400080010ff */
[----:B---3--:R-:W-:Y:S05]  /*9310*/  @!P0 BRA `(.L_x_67) ;  /* 0xfffffffc00ec8947 */ /* 0x008fea000383ffff */
[----:B------:R-:W-:Y:S05]  /*9320*/  BRA `(.L_x_66) ;  /* 0xffffffa800047947 */ /* 0x000fea000383ffff */
.L_x_68:
[----:B------:R-:W-:-:S07]  /*9330*/  MOV R4, UR20 ;  /* 0x0000001400047c02 */ /* 0x000fce0008000f00 */
.L_x_162:
[----:B-1----:R1:W2:Y:S02]  /*9340*/  SYNCS.PHASECHK.TRANS64.TRYWAIT P0, [R4+URZ+0xe0], R5 ;  /* 0x0000e005040075a7 */ /* 0x0022a400080011ff */
[----:B--2---:R-:W-:Y:S05]  /*9350*/  @!P0 NANOSLEEP.SYNCS 0x989680 ;  /* 0x009896800000895d */ /* 0x004fea0003900000 */
[----:B------:R-:W2:Y:S02]  /*9360*/  @!P0 SYNCS.PHASECHK.TRANS64 P0, [R4+URZ+0xe0], R5 ;  /* 0x0000e005040085a7 */ /* 0x000ea400080010ff */
[----:B--2---:R-:W-:Y:S05]  /*9370*/  @!P0 BRA `(.L_x_162) ;  /* 0xfffffffc00f08947 */ /* 0x004fea000383ffff */
[----:B------:R-:W-:Y:S05]  /*9380*/  BRA `(.L_x_163) ;  /* 0xffffffac00047947 */ /* 0x000fea000383ffff */
.L_x_70:
[----:B------:R-:W-:-:S07]  /*9390*/  MOV R4, UR25 ;  /* 0x0000001900047c02 */ /* 0x000fce0008000f00 */
.L_x_164:
[----:B-1----:R1:W2:Y:S02]  /*93a0*/  SYNCS.PHASECHK.TRANS64.TRYWAIT P0, [R4+URZ+0x100], R5 ;  /* 0x00010005040075a7 */ /* 0x0022a400080011ff */
[----:B--2---:R-:W-:Y:S05]  /*93b0*/  @!P0 NANOSLEEP.SYNCS 0x989680 ;  /* 0x009896800000895d */ /* 0x004fea0003900000 */
[----:B------:R-:W2:Y:S02]  /*93c0*/  @!P0 SYNCS.PHASECHK.TRANS64 P0, [R4+URZ+0x100], R5 ;  /* 0x00010005040085a7 */ /* 0x000ea400080010ff */
[----:B--2---:R-:W-:Y:S05]  /*93d0*/  @!P0 BRA `(.L_x_164) ;  /* 0xfffffffc00f08947 */ /* 0x004fea000383ffff */
[----:B------:R-:W-:Y:S05]  /*93e0*/  BRA `(.L_x_69) ;  /* 0xffffffac00247947 */ /* 0x000fea000383ffff */
.L_x_74:
[----:B-1----:R-:W-:Y:S07]  /*93f0*/  MOV R4, UR18 ;  /* 0x0000001200047c02 */ /* 0x002fee0008000f00 */
.L_x_165:
[----:B-1----:R1:W2:Y:S02]  /*9400*/  SYNCS.PHASECHK.TRANS64.TRYWAIT P0, [R4+URZ], R7 ;  /* 0x00000007040075a7 */ /* 0x0022a400080011ff */
[----:B--2---:R-:W-:Y:S05]  /*9410*/  @!P0 NANOSLEEP.SYNCS 0x989680 ;  /* 0x009896800000895d */ /* 0x004fea0003900000 */
[----:B------:R-:W2:Y:S02]  /*9420*/  @!P0 SYNCS.PHASECHK.TRANS64 P0, [R4+URZ], R7 ;  /* 0x00000007040085a7 */ /* 0x000ea400080010ff */
[----:B--2---:R-:W-:Y:S05]  /*9430*/  @!P0 BRA `(.L_x_165) ;  /* 0xfffffffc00f08947 */ /* 0x004fea000383ffff */
[----:B------:R-:W-:Y:S05]  /*9440*/  BRA `(.L_x_73) ;  /* 0xffffffac00487947 */ /* 0x000fea000383ffff */
.L_x_78:
[----:B--2---:R-:W-:-:S07]  /*9450*/  MOV R0, UR4 ;  /* 0x0000000400007c02 */ /* 0x004fce0008000f00 */
.L_x_166:
[----:B-1----:R1:W2:Y:S02]  /*9460*/  SYNCS.PHASECHK.TRANS64.TRYWAIT P0, [R0+URZ], R5 ;  /* 0x00000005000075a7 */ /* 0x0022a400080011ff */
[----:B--2---:R-:W-:Y:S05]  /*9470*/  @!P0 NANOSLEEP.SYNCS 0x989680 ;  /* 0x009896800000895d */ /* 0x004fea0003900000 */
[----:B------:R-:W2:Y:S02]  /*9480*/  @!P0 SYNCS.PHASECHK.TRANS64 P0, [R0+URZ], R5 ;  /* 0x00000005000085a7 */ /* 0x000ea400080010ff */
[----:B--2---:R-:W-:Y:S05]  /*9490*/  @!P0 BRA `(.L_x_166) ;  /* 0xfffffffc00f08947 */ /* 0x004fea000383ffff */
[----:B------:R-:W-:Y:S05]  /*94a0*/  BRA `(.L_x_167) ;  /* 0xffffffb000507947 */ /* 0x000fea000383ffff */
.L_x_81:
[----:B------:R-:W-:-:S07]  /*94b0*/  MOV R0, UR20 ;  /* 0x0000001400007c02 */ /* 0x000fce0008000f00 */
.L_x_168:
[----:B-1----:R1:W2:Y:S02]  /*94c0*/  SYNCS.PHASECHK.TRANS64.TRYWAIT P1, [R0+URZ+0x110], R5 ;  /* 0x00011005000075a7 */ /* 0x0022a400080211ff */
[----:B--2---:R-:W-:Y:S05]  /*94d0*/  @!P1 NANOSLEEP.SYNCS 0x989680 ;  /* 0x009896800000995d */ /* 0x004fea0003900000 */
[----:B------:R-:W2:Y:S02]  /*94e0*/  @!P1 SYNCS.PHASECHK.TRANS64 P1, [R0+URZ+0x110], R5 ;  /* 0x00011005000095a7 */ /* 0x000ea400080210ff */
[----:B--2---:R-:W-:Y:S05]  /*94f0*/  @!P1 BRA `(.L_x_168) ;  /* 0xfffffffc00f09947 */ /* 0x004fea000383ffff */
[----:B------:R-:W-:Y:S05]  /*9500*/  BRA `(.L_x_169) ;  /* 0xffffffb0009c7947 */ /* 0x000fea000383ffff */
.L_x_86:
[----:B------:R-:W-:Y:S07]  /*9510*/  MOV R0, UR24 ;  /* 0x0000001800007c02 */ /* 0x000fee0008000f00 */
.L_x_170:
[----:B---3--:R3:W4:Y:S02]  /*9520*/  SYNCS.PHASECHK.TRANS64.TRYWAIT P0, [R0+URZ+0xe0], R5 ;  /* 0x0000e005000075a7 */ /* 0x00872400080011ff */
[----:B----4-:R-:W-:Y:S05]  /*9530*/  @!P0 NANOSLEEP.SYNCS 0x989680 ;  /* 0x009896800000895d */ /* 0x010fea0003900000 */
[----:B------:R-:W4:Y:S02]  /*9540*/  @!P0 SYNCS.PHASECHK.TRANS64 P0, [R0+URZ+0xe0], R5 ;  /* 0x0000e005000085a7 */ /* 0x000f2400080010ff */
[----:B----4-:R-:W-:Y:S05]  /*9550*/  @!P0 BRA `(.L_x_170) ;  /* 0xfffffffc00f08947 */ /* 0x010fea000383ffff */
[----:B------:R-:W-:Y:S05]  /*9560*/  BRA `(.L_x_171) ;  /* 0xffffffb400dc7947 */ /* 0x000fea000383ffff */
.L_x_89:
[----:B------:R-:W-:Y:S07]  /*9570*/  MOV R0, UR24 ;  /* 0x0000001800007c02 */ /* 0x000fee0008000f00 */
.L_x_172:
[----:B---3--:R3:W4:Y:S02]  /*9580*/  SYNCS.PHASECHK.TRANS64.TRYWAIT P2, [R0+URZ+0xd8], R9 ;  /* 0x0000d809000075a7 */ /* 0x00872400080411ff */
[----:B----4-:R-:W-:Y:S05]  /*9590*/  @!P2 NANOSLEEP.SYNCS 0x989680 ;  /* 0x009896800000a95d */ /* 0x010fea0003900000 */
[----:B------:R-:W4:Y:S02]  /*95a0*/  @!P2 SYNCS.PHASECHK.TRANS64 P2, [R0+URZ+0xd8], R9 ;  /* 0x0000d8090000a5a7 */ /* 0x000f2400080410ff */
[----:B----4-:R-:W-:Y:S05]  /*95b0*/  @!P2 BRA `(.L_x_172) ;  /* 0xfffffffc00f0a947 */ /* 0x010fea000383ffff */
[----:B------:R-:W-:Y:S05]  /*95c0*/  BRA `(.L_x_88) ;  /* 0xffffffbc003c7947 */ /* 0x000fea000383ffff */
.L_x_92:
[----:B------:R-:W-:Y:S07]  /*95d0*/  MOV R2, UR7 ;  /* 0x0000000700027c02 */ /* 0x000fee0008000f00 */
.L_x_173:
[----:B-1----:R1:W3:Y:S02]  /*95e0*/  SYNCS.PHASECHK.TRANS64.TRYWAIT P1, [R2+URZ+0xb8], R9 ;  /* 0x0000b809020075a7 */ /* 0x0022e400080211ff */
[----:B---3--:R-:W-:Y:S05]  /*95f0*/  @!P1 NANOSLEEP.SYNCS 0x989680 ;  /* 0x009896800000995d */ /* 0x008fea0003900000 */
[----:B------:R-:W3:Y:S02]  /*9600*/  @!P1 SYNCS.PHASECHK.TRANS64 P1, [R2+URZ+0xb8], R9 ;  /* 0x0000b809020095a7 */ /* 0x000ee400080210ff */
[----:B---3--:R-:W-:Y:S05]  /*9610*/  @!P1 BRA `(.L_x_173) ;  /* 0xfffffffc00f09947 */ /* 0x008fea000383ffff */
[----:B------:R-:W-:Y:S05]  /*9620*/  BRA `(.L_x_174) ;  /* 0xffffffbc00f87947 */ /* 0x000fea000383ffff */
.L_x_93:
[----:B------:R-:W-:Y:S07]  /*9630*/  MOV R0, UR4 ;  /* 0x0000000400007c02 */ /* 0x000fee0008000f00 */
.L_x_175:
[----:B-1----:R1:W3:Y:S02]  /*9640*/  SYNCS.PHASECHK.TRANS64.TRYWAIT P0, [R0+URZ+0xb8], R9 ;  /* 0x0000b809000075a7 */ /* 0x0022e400080011ff */
[----:B---3--:R-:W-:Y:S05]  /*9650*/  @!P0 NANOSLEEP.SYNCS 0x989680 ;  /* 0x009896800000895d */ /* 0x008fea0003900000 */
[----:B------:R-:W3:Y:S02]  /*9660*/  @!P0 SYNCS.PHASECHK.TRANS64 P0, [R0+URZ+0xb8], R9 ;  /* 0x0000b809000085a7 */ /* 0x000ee400080010ff */
[----:B---3--:R-:W-:Y:S05]  /*9670*/  @!P0 BRA `(.L_x_175) ;  /* 0xfffffffc00f08947 */ /* 0x008fea000383ffff */
[----:B------:R-:W-:Y:S05]  /*9680*/  BRA `(.L_x_176) ;  /* 0xffffffc000687947 */ /* 0x000fea000383ffff */
.L_x_95:
[----:B------:R-:W-:-:S07]  /*9690*/  MOV R0, UR4 ;  /* 0x0000000400007c02 */ /* 0x000fce0008000f00 */
.L_x_177:
[----:B-1----:R1:W3:Y:S02]  /*96a0*/  SYNCS.PHASECHK.TRANS64.TRYWAIT P0, [R0+URZ], R3 ;  /* 0x00000003000075a7 */ /* 0x0022e400080011ff */
[----:B---3--:R-:W-:Y:S05]  /*96b0*/  @!P0 NANOSLEEP.SYNCS 0x989680 ;  /* 0x009896800000895d */ /* 0x008fea0003900000 */
[----:B------:R-:W3:Y:S02]  /*96c0*/  @!P0 SYNCS.PHASECHK.TRANS64 P0, [R0+URZ], R3 ;  /* 0x00000003000085a7 */ /* 0x000ee400080010ff */
[----:B---3--:R-:W-:Y:S05]  /*96d0*/  @!P0 BRA `(.L_x_177) ;  /* 0xfffffffc00f08947 */ /* 0x008fea000383ffff */
[----:B------:R-:W-:Y:S05]  /*96e0*/  BRA `(.L_x_178) ;  /* 0xffffffc000f47947 */ /* 0x000fea000383ffff */
.L_x_96:
[----:B------:R-:W-:-:S07]  /*96f0*/  MOV R0, UR5 ;  /* 0x0000000500007c02 */ /* 0x000fce0008000f00 */
.L_x_179:
[----:B-1----:R1:W3:Y:S02]  /*9700*/  SYNCS.PHASECHK.TRANS64.TRYWAIT P0, [R0+URZ], R3 ;  /* 0x00000003000075a7 */ /* 0x0022e400080011ff */
[----:B---3--:R-:W-:Y:S05]  /*9710*/  @!P0 NANOSLEEP.SYNCS 0x989680 ;  /* 0x009896800000895d */ /* 0x008fea0003900000 */
[----:B------:R-:W3:Y:S02]  /*9720*/  @!P0 SYNCS.PHASECHK.TRANS64 P0, [R0+URZ], R3 ;  /* 0x00000003000085a7 */ /* 0x000ee400080010ff */
[----:B---3--:R-:W-:Y:S05]  /*9730*/  @!P0 BRA `(.L_x_179) ;  /* 0xfffffffc00f08947 */ /* 0x008fea000383ffff */
[----:B------:R-:W-:Y:S05]  /*9740*/  BRA `(.L_x_180) ;  /* 0xffffffc400007947 */ /* 0x000fea000383ffff */
.L_x_98:
[----:B------:R-:W-:Y:S07]  /*9750*/  MOV R0, UR50 ;  /* 0x0000003200007c02 */ /* 0x000fee0008000f00 */
.L_x_181:
[----:B-1----:R1:W2:Y:S02]  /*9760*/  SYNCS.PHASECHK.TRANS64.TRYWAIT P0, [R0+URZ+0xe0], R3 ;  /* 0x0000e003000075a7 */ /* 0x0022a400080011ff */
[----:B--2---:R-:W-:Y:S05]  /*9770*/  @!P0 NANOSLEEP.SYNCS 0x989680 ;  /* 0x009896800000895d */ /* 0x004fea0003900000 */
[----:B------:R-:W2:Y:S02]  /*9780*/  @!P0 SYNCS.PHASECHK.TRANS64 P0, [R0+URZ+0xe0], R3 ;  /* 0x0000e003000085a7 */ /* 0x000ea400080010ff */
[----:B--2---:R-:W-:Y:S05]  /*9790*/  @!P0 BRA `(.L_x_181) ;  /* 0xfffffffc00f08947 */ /* 0x004fea000383ffff */
[----:B------:R-:W-:Y:S05]  /*97a0*/  BRA `(.L_x_182) ;  /* 0xffffffc400e87947 */ /* 0x000fea000383ffff */
.L_x_108:
[----:B-1----:R1:W2:Y:S02]  /*97b0*/  SYNCS.PHASECHK.TRANS64.TRYWAIT P1, [R0+URZ+0xa0], R5 ;  /* 0x0000a005000075a7 */ /* 0x0022a400080211ff */
[----:B--2---:R-:W-:Y:S05]  /*97c0*/  @!P1 NANOSLEEP.SYNCS 0x989680 ;  /* 0x009896800000995d */ /* 0x004fea0003900000 */
[----:B------:R-:W2:Y:S02]  /*97d0*/  @!P1 SYNCS.PHASECHK.TRANS64 P1, [R0+URZ+0xa0], R5 ;  /* 0x0000a005000095a7 */ /* 0x000ea400080210ff */
[----:B--2---:R-:W-:Y:S05]  /*97e0*/  @!P1 BRA `(.L_x_108) ;  /* 0xfffffffc00f09947 */ /* 0x004fea000383ffff */
[----:B------:R-:W-:Y:S05]  /*97f0*/  BRA `(.L_x_107) ;  /* 0xffffffd400fc7947 */ /* 0x000fea000383ffff */
.L_x_110:
[----:B-1----:R1:W3:Y:S02]  /*9800*/  SYNCS.PHASECHK.TRANS64.TRYWAIT P0, [R108+URZ+0xf0], R3 ;  /* 0x0000f0036c0075a7 */ /* 0x0022e400080011ff */
[----:B---3--:R-:W-:Y:S05]  /*9810*/  @!P0 NANOSLEEP.SYNCS 0x989680 ;  /* 0x009896800000895d */ /* 0x008fea0003900000 */
[----:B------:R-:W3:Y:S02]  /*9820*/  @!P0 SYNCS.PHASECHK.TRANS64 P0, [R108+URZ+0xf0], R3 ;  /* 0x0000f0036c0085a7 */ /* 0x000ee400080010ff */
[----:B---3--:R-:W-:Y:S05]  /*9830*/  @!P0 BRA `(.L_x_110) ;  /* 0xfffffffc00f08947 */ /* 0x008fea000383ffff */
[----:B------:R-:W-:Y:S05]  /*9840*/  BRA `(.L_x_109) ;  /* 0xffffffd800347947 */ /* 0x000fea000383ffff */
.L_x_121:
[----:B---3--:R3:W4:Y:S02]  /*9850*/  SYNCS.PHASECHK.TRANS64.TRYWAIT P0, [R3+URZ+0xa0], R46 ;  /* 0x0000a02e030075a7 */ /* 0x00872400080011ff */
[----:B----4-:R-:W-:Y:S05]  /*9860*/  @!P0 NANOSLEEP.SYNCS 0x989680 ;  /* 0x009896800000895d */ /* 0x010fea0003900000 */
[----:B------:R-:W4:Y:S02]  /*9870*/  @!P0 SYNCS.PHASECHK.TRANS64 P0, [R3+URZ+0xa0], R46 ;  /* 0x0000a02e030085a7 */ /* 0x000f2400080010ff */
[----:B----4-:R-:W-:Y:S05]  /*9880*/  @!P0 BRA `(.L_x_121) ;  /* 0xfffffffc00f08947 */ /* 0x010fea000383ffff */
[----:B------:R-:W-:Y:S05]  /*9890*/  BRA `(.L_x_120) ;  /* 0xffffffe4002c7947 */ /* 0x000fea000383ffff */
        .weak           $__internal_0_$__cuda_sm10x_tcgen05_guardrail_trap_col_being_dealloced_not_returned_by_alloc
        .type           $__internal_0_$__cuda_sm10x_tcgen05_guardrail_trap_col_being_dealloced_not_returned_by_alloc,@function
        .size           $__internal_0_$__cuda_sm10x_tcgen05_guardrail_trap_col_being_dealloced_not_returned_by_alloc,($__internal_1_$__cuda_sm10x_tcgen05_guardrail_trap_phase_invalid_during_alloc - $__internal_0_$__cuda_sm10x_tcgen05_guardrail_trap_col_being_dealloced_not_returned_by_alloc)
$__internal_0_$__cuda_sm10x_tcgen05_guardrail_trap_col_being_dealloced_not_returned_by_alloc:
[----:B------:R-:W-:Y:S05]  /*98a0*/  BPT.TRAP 0x1 ;  /* 0x000000040000795c */ /* 0x000fea0000300000 */
[----:B------:R-:W-:-:S04]  /*98b0*/  HFMA2 R3, -RZ, RZ, 0, 0 ;  /* 0x00000000ff037431 */ /* 0x000fc800000001ff */
[----:B------:R-:W-:Y:S05]  /*98c0*/  RET.REL.NODEC R2 `(_ZN7cutlass13device_kernelINS_4conv6kernel13ConvUniversalINS1_16ConvProblemShapeILNS1_8OperatorE0ELi3EEENS1_10collective14CollectiveConvINS1_47MainloopSm100TmaUmmaWarpSpecializedImplicitGemmILS5_0ELi10ELi3ELi1ELi2EN4cute5tupleIJNSA_1CILi2EEENSC_ILi1EEESE_EEEEENSB_IJNSC_ILi256EEENSC_ILi64EEENSB_IJSI_EEEEEENS_10bfloat16_tESL_NSA_8TiledMMAINSA_8MMA_AtomIJNSA_26SM100_MMA_F16BF16_2x1SM_SSISL_SL_fLi256ELi64ELNSA_4UMMA5MajorE0ELSQ_0ELNSP_7ScaleInE0ELSR_0EEEEEENSA_6LayoutINSB_IJSE_SE_SE_EEENSB_IJNSC_ILi0EEESW_SW_EEEEENSB_IJNSA_10UnderscoreESZ_SZ_EEEEENS7_6detail27Sm100ImplicitGemmTileTraitsINSA_25SM100_TMA_2SM_LOAD_IM2COLENSA_14ComposedLayoutINSA_7SwizzleILi3ELi4ELi3EEENSA_18smem_ptr_flag_bitsILi16EEENSU_INSB_IJNSC_ILi8EEESI_EEENSB_IJSI_SE_EEEEEEEvEENS13_INSA_18SM100_TMA_2SM_LOADES1E_vEEEENS_8epilogue10collective18CollectiveEpilogueINS1J_23Sm100TmaWarpSpecializedILi3ELi2ELi32ELb1ELb0EEEJNSB_IJNSC_ILi128EEESI_SJ_EEENSB_IJNSU_IS1O_SE_EENSU_INSC_ILi32EEESE_EEEEESL_NSB_IJNSB_IJllllEEESE_SW_EEESL_S1V_NS1J_6fusion15FusionCallbacksIS1N_NS1W_17LinearCombinationISL_fSL_fLNS_15FloatRoundStyleE2EEES1P_S1T_JEEENSA_5SM1004TMEM4LOAD26SM100_TMEM_LOAD_32dp32b32xENSA_20SM90_TMA_LOAD_IM2COLENS15_INS16_ILi2ELi4ELi3EEES19_NSU_INSB_IJS1A_S1R_EEENSB_IJS1R_SE_EEEEEEENSA_39AutoVectorizingCopyWithAssumedAlignmentILi128EEENSA_21SM90_TMA_STORE_IM2COLES2B_S2D_S2D_EEEvvEEEEvNT_6ParamsE) ;  /* 0xffffff6402cc7950 */ /* 0x000fea0003c3ffff */
        .weak           $__internal_1_$__cuda_sm10x_tcgen05_guardrail_trap_phase_invalid_during_alloc
        .type           $__internal_1_$__cuda_sm10x_tcgen05_guardrail_trap_phase_invalid_during_alloc,@function
        .size           $__internal_1_$__cuda_sm10x_tcgen05_guardrail_trap_phase_invalid_during_alloc,($__internal_2_$__cuda_sm10x_tcgen05_guardrail_trap_unallocated_columns_being_dealloced - $__internal_1_$__cuda_sm10x_tcgen05_guardrail_trap_phase_invalid_during_alloc)
$__internal_1_$__cuda_sm10x_tcgen05_guardrail_trap_phase_invalid_during_alloc:
[----:B------:R-:W-:Y:S05]  /*98d0*/  BPT.TRAP 0x1 ;  /* 0x000000040000795c */ /* 0x000fea0000300000 */
[----:B------:R-:W-:-:S04]  /*98e0*/  MOV R5, 0x0 ;  /* 0x0000000000057802 */ /* 0x000fc80000000f00 */
[----:B------:R-:W-:Y:S05]  /*98f0*/  RET.REL.NODEC R4 `(_ZN7cutlass13device_kernelINS_4conv6kernel13ConvUniversalINS1_16ConvProblemShapeILNS1_8OperatorE0ELi3EEENS1_10collective14CollectiveConvINS1_47MainloopSm100TmaUmmaWarpSpecializedImplicitGemmILS5_0ELi10ELi3ELi1ELi2EN4cute5tupleIJNSA_1CILi2EEENSC_ILi1EEESE_EEEEENSB_IJNSC_ILi256EEENSC_ILi64EEENSB_IJSI_EEEEEENS_10bfloat16_tESL_NSA_8TiledMMAINSA_8MMA_AtomIJNSA_26SM100_MMA_F16BF16_2x1SM_SSISL_SL_fLi256ELi64ELNSA_4UMMA5MajorE0ELSQ_0ELNSP_7ScaleInE0ELSR_0EEEEEENSA_6LayoutINSB_IJSE_SE_SE_EEENSB_IJNSC_ILi0EEESW_SW_EEEEENSB_IJNSA_10UnderscoreESZ_SZ_EEEEENS7_6detail27Sm100ImplicitGemmTileTraitsINSA_25SM100_TMA_2SM_LOAD_IM2COLENSA_14ComposedLayoutINSA_7SwizzleILi3ELi4ELi3EEENSA_18smem_ptr_flag_bitsILi16EEENSU_INSB_IJNSC_ILi8EEESI_EEENSB_IJSI_SE_EEEEEEEvEENS13_INSA_18SM100_TMA_2SM_LOADES1E_vEEEENS_8epilogue10collective18CollectiveEpilogueINS1J_23Sm100TmaWarpSpecializedILi3ELi2ELi32ELb1ELb0EEEJNSB_IJNSC_ILi128EEESI_SJ_EEENSB_IJNSU_IS1O_SE_EENSU_INSC_ILi32EEESE_EEEEESL_NSB_IJNSB_IJllllEEESE_SW_EEESL_S1V_NS1J_6fusion15FusionCallbacksIS1N_NS1W_17LinearCombinationISL_fSL_fLNS_15FloatRoundStyleE2EEES1P_S1T_JEEENSA_5SM1004TMEM4LOAD26SM100_TMEM_LOAD_32dp32b32xENSA_20SM90_TMA_LOAD_IM2COLENS15_INS16_ILi2ELi4ELi3EEES19_NSU_INSB_IJS1A_S1R_EEENSB_IJS1R_SE_EEEEEEENSA_39AutoVectorizingCopyWithAssumedAlignmentILi128EEENSA_21SM90_TMA_STORE_IM2COLES2B_S2D_S2D_EEEvvEEEEvNT_6ParamsE) ;  /* 0xffffff6404c07950 */ /* 0x000fea0003c3ffff */
        .weak           $__internal_2_$__cuda_sm10x_tcgen05_guardrail_trap_unallocated_columns_being_dealloced
        .type           $__internal_2_$__cuda_sm10x_tcgen05_guardrail_trap_unallocated_columns_being_dealloced,@function
        .size           $__internal_2_$__cuda_sm10x_tcgen05_guardrail_trap_unallocated_columns_being_dealloced,(.L_x_184 - $__internal_2_$__cuda_sm10x_tcgen05_guardrail_trap_unallocated_columns_being_dealloced)
$__internal_2_$__cuda_sm10x_tcgen05_guardrail_trap_unallocated_columns_being_dealloced:
[----:B------:R-:W-:Y:S05]  /*9900*/  BPT.TRAP 0x1 ;  /* 0x000000040000795c */ /* 0x000fea0000300000 */
[----:B------:R-:W-:-:S04]  /*9910*/  HFMA2 R3, -RZ, RZ, 0, 0 ;  /* 0x00000000ff037431 */ /* 0x000fc800000001ff */
[----:B------:R-:W-:Y:S05]  /*9920*/  RET.REL.NODEC R2 `(_ZN7cutlass13device_kernelINS_4conv6kernel13ConvUniversalINS1_16ConvProblemShapeILNS1_8OperatorE0ELi3EEENS1_10collective14CollectiveConvINS1_47MainloopSm100TmaUmmaWarpSpecializedImplicitGemmILS5_0ELi10ELi3ELi1ELi2EN4cute5tupleIJNSA_1CILi2EEENSC_ILi1EEESE_EEEEENSB_IJNSC_ILi256EEENSC_ILi64EEENSB_IJSI_EEEEEENS_10bfloat16_tESL_NSA_8TiledMMAINSA_8MMA_AtomIJNSA_26SM100_MMA_F16BF16_2x1SM_SSISL_SL_fLi256ELi64ELNSA_4UMMA5MajorE0ELSQ_0ELNSP_7ScaleInE0ELSR_0EEEEEENSA_6LayoutINSB_IJSE_SE_SE_EEENSB_IJNSC_ILi0EEESW_SW_EEEEENSB_IJNSA_10UnderscoreESZ_SZ_EEEEENS7_6detail27Sm100ImplicitGemmTileTraitsINSA_25SM100_TMA_2SM_LOAD_IM2COLENSA_14ComposedLayoutINSA_7SwizzleILi3ELi4ELi3EEENSA_18smem_ptr_flag_bitsILi16EEENSU_INSB_IJNSC_ILi8EEESI_EEENSB_IJSI_SE_EEEEEEEvEENS13_INSA_18SM100_TMA_2SM_LOADES1E_vEEEENS_8epilogue10collective18CollectiveEpilogueINS1J_23Sm100TmaWarpSpecializedILi3ELi2ELi32ELb1ELb0EEEJNSB_IJNSC_ILi128EEESI_SJ_EEENSB_IJNSU_IS1O_SE_EENSU_INSC_ILi32EEESE_EEEEESL_NSB_IJNSB_IJllllEEESE_SW_EEESL_S1V_NS1J_6fusion15FusionCallbacksIS1N_NS1W_17LinearCombinationISL_fSL_fLNS_15FloatRoundStyleE2EEES1P_S1T_JEEENSA_5SM1004TMEM4LOAD26SM100_TMEM_LOAD_32dp32b32xENSA_20SM90_TMA_LOAD_IM2COLENS15_INS16_ILi2ELi4ELi3EEES19_NSU_INSB_IJS1A_S1R_EEENSB_IJS1R_SE_EEEEEEENSA_39AutoVectorizingCopyWithAssumedAlignmentILi128EEENSA_21SM90_TMA_STORE_IM2COLES2B_S2D_S2D_EEEvvEEEEvNT_6ParamsE) ;  /* 0xffffff6402b47950 */ /* 0x000fea0003c3ffff */
.L_x_183:
[----:B------:R-:W-:-:S00]  /*9930*/  BRA `(.L_x_183) ;  /* 0xfffffffc00fc7947 */ /* 0x000fc0000383ffff */
[----:B------:R-:W-:-:S00]  /*9940*/  NOP ;  /* 0x0000000000007918 */ /* 0x000fc00000000000 */
        /* <DEDUP_REMOVED lines=11> */
.L_x_184:


//--------------------- .nv.global.init           --------------------------
	.section	.nv.global.init,"aw",@progbits
.nv.global.init:
	.type		$str$29,@object
	.size		$str$29,($str$30 - $str$29)
$str$29:
        /*0000*/ 	.byte	0x28, 0x61, 0x64, 0x64, 0x72, 0x65, 0x73, 0x73, 0x20, 0x26, 0x20, 0x6d, 0x61, 0x73, 0x6b, 0x29
        /*0010*/ 	.byte	0x20, 0x3d, 0x3d, 0x20, 0x30, 0x00
	.type		$str$30,@object
	.size		$str$30,($str$28 - $str$30)
$str$30:
        /*0016*/ 	.byte	0x2f, 0x74, 0x6d, 0x70, 0x2f, 0x63, 0x75, 0x74, 0x6c, 0x61, 0x73, 0x73, 0x5f, 0x73, 0x77, 0x65
        /*0026*/ 	.byte	0x65, 0x70, 0x5f, 0x73, 0x72, 0x63, 0x2f, 0x69, 0x6e, 0x63, 0x6c, 0x75, 0x64, 0x65, 0x2f, 0x63
        /*0036*/ 	.byte	0x75, 0x74, 0x65, 0x2f, 0x70, 0x6f, 0x69, 0x6e, 0x74, 0x65, 0x72, 0x5f, 0x66, 0x6c, 0x61, 0x67
        /*0046*/ 	.byte	0x67, 0x65, 0x64, 0x2e, 0x68, 0x70, 0x70, 0x00
	.type		$str$28,@object
	.size		$str$28,($str$27 - $str$28)
$str$28:
        /*004e*/ 	.byte	0x2f, 0x74, 0x6d, 0x70, 0x2f, 0x63, 0x75, 0x74, 0x6c, 0x61, 0x73, 0x73, 0x5f, 0x73, 0x77, 0x65
        /*005e*/ 	.byte	0x65, 0x70, 0x5f, 0x73, 0x72, 0x63, 0x2f, 0x69, 0x6e, 0x63, 0x6c, 0x75, 0x64, 0x65, 0x2f, 0x63
        /*006e*/ 	.byte	0x75, 0x74, 0x65, 0x2f, 0x61, 0x74, 0x6f, 0x6d, 0x2f, 0x63, 0x6f, 0x70, 0x79, 0x5f, 0x74, 0x72
        /*007e*/ 	.byte	0x61, 0x69, 0x74, 0x73, 0x5f, 0x73, 0x6d, 0x31, 0x30, 0x30, 0x2e, 0x68, 0x70, 0x70, 0x00
	.type		$str$27,@object
	.size		$str$27,(__unnamed_1 - $str$27)
$str$27:
        /*008d*/ 	.byte	0x28, 0x28, 0x75, 0x69, 0x6e, 0x74, 0x33, 0x32, 0x5f, 0x74, 0x28, 0x74, 0x68, 0x72, 0x65, 0x61
        /*009d*/ 	.byte	0x64, 0x49, 0x64, 0x78, 0x2e, 0x78, 0x29, 0x20, 0x2f, 0x20, 0x33, 0x32, 0x29, 0x20, 0x25, 0x20
        /*00ad*/ 	.byte	0x34, 0x29, 0x20, 0x3d, 0x3d, 0x20, 0x28, 0x28, 0x28, 0x74, 0x6d, 0x65, 0x6d, 0x5f, 0x61, 0x64
        /*00bd*/ 	.byte	0x64, 0x72, 0x20, 0x3e, 0x3e, 0x20, 0x31, 0x36, 0x29, 0x20, 0x2f, 0x20, 0x33, 0x32, 0x29, 0x20
        /*00cd*/ 	.byte	0x25, 0x20, 0x34, 0x29, 0x00
	.type		__unnamed_1,@object
	.size		__unnamed_1,(__unnamed_2 - __unnamed_1)
__unnamed_1:
        /*00d2*/ 	.byte	0x61, 0x75, 0x74, 0x6f, 0x20, 0x63, 0x75, 0x74, 0x65, 0x3a, 0x3a, 0x61, 0x73, 0x5f, 0x70, 0x6f
        /* <DEDUP_REMOVED lines=24> */
        /*0262*/ 	.byte	0x34, 0x30, 0x39, 0x36, 0x3e, 0x3e, 0x3e, 0x3e, 0x5d, 0x00
	.type		__unnamed_2,@object
	.size		__unnamed_2,(.L_2 - __unnamed_2)
__unnamed_2:
        /* <DEDUP_REMOVED lines=42> */
        /*050c*/ 	.byte	0x3e, 0x3e, 0x5d, 0x00
.L_2:


//--------------------- .nv.shared._ZN7cutlass13device_kernelINS_4conv6kernel13ConvUniversalINS1_16ConvProblemShapeILNS1_8OperatorE0ELi3EEENS1_10collective14CollectiveConvINS1_47MainloopSm100TmaUmmaWarpSpecializedImplicitGemmILS5_0ELi10ELi3ELi1ELi2EN4cute5tupleIJNSA_1CILi2EEENSC_ILi1EEESE_EEEEENSB_IJNSC_ILi256EEENSC_ILi64EEENSB_IJSI_EEEEEENS_10bfloat16_tESL_NSA_8TiledMMAINSA_8MMA_AtomIJNSA_26SM100_MMA_F16BF16_2x1SM_SSISL_SL_fLi256ELi64ELNSA_4UMMA5MajorE0ELSQ_0ELNSP_7ScaleInE0ELSR_0EEEEEENSA_6LayoutINSB_IJSE_SE_SE_EEENSB_IJNSC_ILi0EEESW_SW_EEEEENSB_IJNSA_10UnderscoreESZ_SZ_EEEEENS7_6detail27Sm100ImplicitGemmTileTraitsINSA_25SM100_TMA_2SM_LOAD_IM2COLENSA_14ComposedLayoutINSA_7SwizzleILi3ELi4ELi3EEENSA_18smem_ptr_flag_bitsILi16EEENSU_INSB_IJNSC_ILi8EEESI_EEENSB_IJSI_SE_EEEEEEEvEENS13_INSA_18SM100_TMA_2SM_LOADES1E_vEEEENS_8epilogue10collective18CollectiveEpilogueINS1J_23Sm100TmaWarpSpecializedILi3ELi2ELi32ELb1ELb0EEEJNSB_IJNSC_ILi128EEESI_SJ_EEENSB_IJNSU_IS1O_SE_EENSU_INSC_ILi32EEESE_EEEEESL_NSB_IJNSB_IJllllEEESE_SW_EEESL_S1V_NS1J_6fusion15FusionCallbacksIS1N_NS1W_17LinearCombinationISL_fSL_fLNS_15FloatRoundStyleE2EEES1P_S1T_JEEENSA_5SM1004TMEM4LOAD26SM100_TMEM_LOAD_32dp32b32xENSA_20SM90_TMA_LOAD_IM2COLENS15_INS16_ILi2ELi4ELi3EEES19_NSU_INSB_IJS1A_S1R_EEENSB_IJS1R_SE_EEEEEEENSA_39AutoVectorizingCopyWithAssumedAlignmentILi128EEENSA_21SM90_TMA_STORE_IM2COLES2B_S2D_S2D_EEEvvEEEEvNT_6ParamsE --------------------------
	.section	.nv.shared._ZN7cutlass13device_kernelINS_4conv6kernel13ConvUniversalINS1_16ConvProblemShapeILNS1_8OperatorE0ELi3EEENS1_10collective14CollectiveConvINS1_47MainloopSm100TmaUmmaWarpSpecializedImplicitGemmILS5_0ELi10ELi3ELi1ELi2EN4cute5tupleIJNSA_1CILi2EEENSC_ILi1EEESE_EEEEENSB_IJNSC_ILi256EEENSC_ILi64EEENSB_IJSI_EEEEEENS_10bfloat16_tESL_NSA_8TiledMMAINSA_8MMA_AtomIJNSA_26SM100_MMA_F16BF16_2x1SM_SSISL_SL_fLi256ELi64ELNSA_4UMMA5MajorE0ELSQ_0ELNSP_7ScaleInE0ELSR_0EEEEEENSA_6LayoutINSB_IJSE_SE_SE_EEENSB_IJNSC_ILi0EEESW_SW_EEEEENSB_IJNSA_10UnderscoreESZ_SZ_EEEEENS7_6detail27Sm100ImplicitGemmTileTraitsINSA_25SM100_TMA_2SM_LOAD_IM2COLENSA_14ComposedLayoutINSA_7SwizzleILi3ELi4ELi3EEENSA_18smem_ptr_flag_bitsILi16EEENSU_INSB_IJNSC_ILi8EEESI_EEENSB_IJSI_SE_EEEEEEEvEENS13_INSA_18SM100_TMA_2SM_LOADES1E_vEEEENS_8epilogue10collective18CollectiveEpilogueINS1J_23Sm100TmaWarpSpecializedILi3ELi2ELi32ELb1ELb0EEEJNSB_IJNSC_ILi128EEESI_SJ_EEENSB_IJNSU_IS1O_SE_EENSU_INSC_ILi32EEESE_EEEEESL_NSB_IJNSB_IJllllEEESE_SW_EEESL_S1V_NS1J_6fusion15FusionCallbacksIS1N_NS1W_17LinearCombinationISL_fSL_fLNS_15FloatRoundStyleE2EEES1P_S1T_JEEENSA_5SM1004TMEM4LOAD26SM100_TMEM_LOAD_32dp32b32xENSA_20SM90_TMA_LOAD_IM2COLENS15_INS16_ILi2ELi4ELi3EEES19_NSU_INSB_IJS1A_S1R_EEENSB_IJS1R_SE_EEEEEEENSA_39AutoVectorizingCopyWithAssumedAlignmentILi128EEENSA_21SM90_TMA_STORE_IM2COLES2B_S2D_S2D_EEEvvEEEEvNT_6ParamsE,"aw",@nobits
	.sectionflags	@""
	.align	16
	.zero		1024


//--------------------- .nv.shared.reserved.0     --------------------------
	.section	.nv.shared.reserved.0,"aw",@nobits
	.weak		__nv_reservedSMEM_offset_0_alias
	.size		__nv_reservedSMEM_offset_0_alias, 0, 64
	.other		__nv_reservedSMEM_offset_0_alias,@"STO_CUDA_RESERVED_SHARED STV_DEFAULT"
__nv_reservedSMEM_offset_0_alias:
	.zero		0
.nv.shared.reserved.0:
	.zero		64
	.weak		__nv_reservedSMEM_tcgen05_partition
	.type		__nv_reservedSMEM_tcgen05_partition,@object
	.size		__nv_reservedSMEM_tcgen05_partition,(.L_0 - __nv_reservedSMEM_tcgen05_partition)
__nv_reservedSMEM_tcgen05_partition:
	.zero		32
.L_0:


//--------------------- .nv.global                --------------------------
	.section	.nv.global,"aw",@nobits
.nv.global:
	.type		_ZN39_INTERNAL_8a356925_4_k_cu_5c6c3cad_31394cute1_E,@object
	.size		_ZN39_INTERNAL_8a356925_4_k_cu_5c6c3cad_31394cute1_E,(_ZN39_INTERNAL_8a356925_4_k_cu_5c6c3cad_31394cuda3std3__45__cpo6cbeginE - _ZN39_INTERNAL_8a356925_4_k_cu_5c6c3cad_31394cute1_E)
_ZN39_INTERNAL_8a356925_4_k_cu_5c6c3cad_31394cute1_E:
	.zero		1
	.type		_ZN39_INTERNAL_8a356925_4_k_cu_5c6c3cad_31394cuda3std3__45__cpo6cbeginE,@object
	.size		_ZN39_INTERNAL_8a356925_4_k_cu_5c6c3cad_31394cuda3std3__45__cpo6cbeginE,(_ZN39_INTERNAL_8a356925_4_k_cu_5c6c3cad_31394cuda3std3__48in_placeE - _ZN39_INTERNAL_8a356925_4_k_cu_5c6c3cad_31394cuda3std3__45__cpo6cbeginE)
_ZN39_INTERNAL_8a356925_4_k_cu_5c6c3cad_31394cuda3std3__45__cpo6cbeginE:
	.zero		1
	.type		_ZN39_INTERNAL_8a356925_4_k_cu_5c6c3cad_31394cuda3std3__48in_placeE,@object
	.size		_ZN39_INTERNAL_8a356925_4_k_cu_5c6c3cad_31394cuda3std3__48in_placeE,(_ZN39_INTERNAL_8a356925_4_k_cu_5c6c3cad_31394cuda3std6ranges3__45__cpo9iter_moveE - _ZN39_INTERNAL_8a356925_4_k_cu_5c6c3cad_31394cuda3std3__48in_placeE)
_ZN39_INTERNAL_8a356925_4_k_cu_5c6c3cad_31394cuda3std3__48in_placeE:
	.zero		1
	.type		_ZN39_INTERNAL_8a356925_4_k_cu_5c6c3cad_31394cuda3std6ranges3__45__cpo9iter_moveE,@object
	.size		_ZN39_INTERNAL_8a356925_4_k_cu_5c6c3cad_31394cuda3std6ranges3__45__cpo9iter_moveE,(_ZN39_INTERNAL_8a356925_4_k_cu_5c6c3cad_31394cuda3std3__45__cpo5beginE - _ZN39_INTERNAL_8a356925_4_k_cu_5c6c3cad_31394cuda3std6ranges3__45__cpo9iter_moveE)
_ZN39_INTERNAL_8a356925_4_k_cu_5c6c3cad_31394cuda3std6ranges3__45__cpo9iter_moveE:
	.zero		1
	.type		_ZN39_INTERNAL_8a356925_4_k_cu_5c6c3cad_31394cuda3std3__45__cpo5beginE,@object
	.size		_ZN39_INTERNAL_8a356925_4_k_cu_5c6c3cad_31394cuda3std3__45__cpo5beginE,(_ZN39_INTERNAL_8a356925_4_k_cu_5c6c3cad_31394cuda3std3__441_GLOBAL__N__8a356925_4_k_cu_5c6c3cad_31396ignoreE - _ZN39_INTERNAL_8a356925_4_k_cu_5c6c3cad_31394cuda3std3__45__cpo5beginE)
_ZN39_INTERNAL_8a356925_4_k_cu_5c6c3cad_31394cuda3std3__45__cpo5beginE:
	.zero		1
	.type		_ZN39_INTERNAL_8a356925_4_k_cu_5c6c3cad_31394cuda3std3__441_GLOBAL__N__8a356925_4_k_cu_5c6c3cad_31396ignoreE,@object
	.size		_ZN39_INTERNAL_8a356925_4_k_cu_5c6c3cad_31394cuda3std3__441_GLOBAL__N__8a356925_4_k_cu_5c6c3cad_31396ignoreE,(_ZN39_INTERNAL_8a356925_4_k_cu_5c6c3cad_31394cute7productE - _ZN39_INTERNAL_8a356925_4_k_cu_5c6c3cad_31394cuda3std3__441_GLOBAL__N__8a356925_4_k_cu_5c6c3cad_31396ignoreE)
_ZN39_INTERNAL_8a356925_4_k_cu_5c6c3cad_31394cuda3std3__441_GLOBAL__N__8a356925_4_k_cu_5c6c3cad_31396ignoreE:
	.zero		1
	.type		_ZN39_INTERNAL_8a356925_4_k_cu_5c6c3cad_31394cute7productE,@object
	.size		_ZN39_INTERNAL_8a356925_4_k_cu_5c6c3cad_31394cute7productE,(_ZN39_INTERNAL_8a356925_4_k_cu_5c6c3cad_31394cuda3std3__45__cpo3endE - _ZN39_INTERNAL_8a356925_4_k_cu_5c6c3cad_31394cute7productE)
_ZN39_INTERNAL_8a356925_4_k_cu_5c6c3cad_31394cute7productE:
	.zero		1
	.type		_ZN39_INTERNAL_8a356925_4_k_cu_5c6c3cad_31394cuda3std3__45__cpo3endE,@object
	.size		_ZN39_INTERNAL_8a356925_4_k_cu_5c6c3cad_31394cuda3std3__45__cpo3endE,(_ZN39_INTERNAL_8a356925_4_k_cu_5c6c3cad_31394cuda3std3__419piecewise_constructE - _ZN39_INTERNAL_8a356925_4_k_cu_5c6c3cad_31394cuda3std3__45__cpo3endE)
_ZN39_INTERNAL_8a356925_4_k_cu_5c6c3cad_31394cuda3std3__45__cpo3endE:
	.zero		1
	.type		_ZN39_INTERNAL_8a356925_4_k_cu_5c6c3cad_31394cuda3std3__419piecewise_constructE,@object
	.size		_ZN39_INTERNAL_8a356925_4_k_cu_5c6c3cad_31394cuda3std3__419piecewise_constructE,(_ZN39_INTERNAL_8a356925_4_k_cu_5c6c3cad_31394cuda3std3__45__cpo4cendE - _ZN39_INTERNAL_8a356925_4_k_cu_5c6c3cad_31394cuda3std3__419piecewise_constructE)
_ZN39_INTERNAL_8a356925_4_k_cu_5c6c3cad_31394cuda3std3__419piecewise_constructE:
	.zero		1
	.type		_ZN39_INTERNAL_8a356925_4_k_cu_5c6c3cad_31394cuda3std3__45__cpo4cendE,@object
	.size		_ZN39_INTERNAL_8a356925_4_k_cu_5c6c3cad_31394cuda3std3__45__cpo4cendE,(_ZN39_INTERNAL_8a356925_4_k_cu_5c6c3cad_31394cuda3std6ranges3__45__cpo4swapE - _ZN39_INTERNAL_8a356925_4_k_cu_5c6c3cad_31394cuda3std3__45__cpo4cendE)
_ZN39_INTERNAL_8a356925_4_k_cu_5c6c3cad_31394cuda3std3__45__cpo4cendE:
	.zero		1
	.type		_ZN39_INTERNAL_8a356925_4_k_cu_5c6c3cad_31394cuda3std6ranges3__45__cpo4swapE,@object
	.size		_ZN39_INTERNAL_8a356925_4_k_cu_5c6c3cad_31394cuda3std6ranges3__45__cpo4swapE,(.L_10 - _ZN39_INTERNAL_8a356925_4_k_cu_5c6c3cad_31394cuda3std6ranges3__45__cpo4swapE)
_ZN39_INTERNAL_8a356925_4_k_cu_5c6c3cad_31394cuda3std6ranges3__45__cpo4swapE:
	.zero		1
.L_10:


//--------------------- .nv.constant0._ZN7cutlass13device_kernelINS_4conv6kernel13ConvUniversalINS1_16ConvProblemShapeILNS1_8OperatorE0ELi3EEENS1_10collective14CollectiveConvINS1_47MainloopSm100TmaUmmaWarpSpecializedImplicitGemmILS5_0ELi10ELi3ELi1ELi2EN4cute5tupleIJNSA_1CILi2EEENSC_ILi1EEESE_EEEEENSB_IJNSC_ILi256EEENSC_ILi64EEENSB_IJSI_EEEEEENS_10bfloat16_tESL_NSA_8TiledMMAINSA_8MMA_AtomIJNSA_26SM100_MMA_F16BF16_2x1SM_SSISL_SL_fLi256ELi64ELNSA_4UMMA5MajorE0ELSQ_0ELNSP_7ScaleInE0ELSR_0EEEEEENSA_6LayoutINSB_IJSE_SE_SE_EEENSB_IJNSC_ILi0EEESW_SW_EEEEENSB_IJNSA_10UnderscoreESZ_SZ_EEEEENS7_6detail27Sm100ImplicitGemmTileTraitsINSA_25SM100_TMA_2SM_LOAD_IM2COLENSA_14ComposedLayoutINSA_7SwizzleILi3ELi4ELi3EEENSA_18smem_ptr_flag_bitsILi16EEENSU_INSB_IJNSC_ILi8EEESI_EEENSB_IJSI_SE_EEEEEEEvEENS13_INSA_18SM100_TMA_2SM_LOADES1E_vEEEENS_8epilogue10collective18CollectiveEpilogueINS1J_23Sm100TmaWarpSpecializedILi3ELi2ELi32ELb1ELb0EEEJNSB_IJNSC_ILi128EEESI_SJ_EEENSB_IJNSU_IS1O_SE_EENSU_INSC_ILi32EEESE_EEEEESL_NSB_IJNSB_IJllllEEESE_SW_EEESL_S1V_NS1J_6fusion15FusionCallbacksIS1N_NS1W_17LinearCombinationISL_fSL_fLNS_15FloatRoundStyleE2EEES1P_S1T_JEEENSA_5SM1004TMEM4LOAD26SM100_TMEM_LOAD_32dp32b32xENSA_20SM90_TMA_LOAD_IM2COLENS15_INS16_ILi2ELi4ELi3EEES19_NSU_INSB_IJS1A_S1R_EEENSB_IJS1R_SE_EEEEEEENSA_39AutoVectorizingCopyWithAssumedAlignmentILi128EEENSA_21SM90_TMA_STORE_IM2COLES2B_S2D_S2D_EEEvvEEEEvNT_6ParamsE --------------------------
	.section	.nv.constant0._ZN7cutlass13device_kernelINS_4conv6kernel13ConvUniversalINS1_16ConvProblemShapeILNS1_8OperatorE0ELi3EEENS1_10collective14CollectiveConvINS1_47MainloopSm100TmaUmmaWarpSpecializedImplicitGemmILS5_0ELi10ELi3ELi1ELi2EN4cute5tupleIJNSA_1CILi2EEENSC_ILi1EEESE_EEEEENSB_IJNSC_ILi256EEENSC_ILi64EEENSB_IJSI_EEEEEENS_10bfloat16_tESL_NSA_8TiledMMAINSA_8MMA_AtomIJNSA_26SM100_MMA_F16BF16_2x1SM_SSISL_SL_fLi256ELi64ELNSA_4UMMA5MajorE0ELSQ_0ELNSP_7ScaleInE0ELSR_0EEEEEENSA_6LayoutINSB_IJSE_SE_SE_EEENSB_IJNSC_ILi0EEESW_SW_EEEEENSB_IJNSA_10UnderscoreESZ_SZ_EEEEENS7_6detail27Sm100ImplicitGemmTileTraitsINSA_25SM100_TMA_2SM_LOAD_IM2COLENSA_14ComposedLayoutINSA_7SwizzleILi3ELi4ELi3EEENSA_18smem_ptr_flag_bitsILi16EEENSU_INSB_IJNSC_ILi8EEESI_EEENSB_IJSI_SE_EEEEEEEvEENS13_INSA_18SM100_TMA_2SM_LOADES1E_vEEEENS_8epilogue10collective18CollectiveEpilogueINS1J_23Sm100TmaWarpSpecializedILi3ELi2ELi32ELb1ELb0EEEJNSB_IJNSC_ILi128EEESI_SJ_EEENSB_IJNSU_IS1O_SE_EENSU_INSC_ILi32EEESE_EEEEESL_NSB_IJNSB_IJllllEEESE_SW_EEESL_S1V_NS1J_6fusion15FusionCallbacksIS1N_NS1W_17LinearCombinationISL_fSL_fLNS_15FloatRoundStyleE2EEES1P_S1T_JEEENSA_5SM1004TMEM4LOAD26SM100_TMEM_LOAD_32dp32b32xENSA_20SM90_TMA_LOAD_IM2COLENS15_INS16_ILi2ELi4ELi3EEES19_NSU_INSB_IJS1A_S1R_EEENSB_IJS1R_SE_EEEEEEENSA_39AutoVectorizingCopyWithAssumedAlignmentILi128EEENSA_21SM90_TMA_STORE_IM2COLES2B_S2D_S2D_EEEvvEEEEvNT_6ParamsE,"a",@progbits
	.sectionflags	@""
	.align	4
.nv.constant0._ZN7cutlass13device_kernelINS_4conv6kernel13ConvUniversalINS1_16ConvProblemShapeILNS1_8OperatorE0ELi3EEENS1_10collective14CollectiveConvINS1_47MainloopSm100TmaUmmaWarpSpecializedImplicitGemmILS5_0ELi10ELi3ELi1ELi2EN4cute5tupleIJNSA_1CILi2EEENSC_ILi1EEESE_EEEEENSB_IJNSC_ILi256EEENSC_ILi64EEENSB_IJSI_EEEEEENS_10bfloat16_tESL_NSA_8TiledMMAINSA_8MMA_AtomIJNSA_26SM100_MMA_F16BF16_2x1SM_SSISL_SL_fLi256ELi64ELNSA_4UMMA5MajorE0ELSQ_0ELNSP_7ScaleInE0ELSR_0EEEEEENSA_6LayoutINSB_IJSE_SE_SE_EEENSB_IJNSC_ILi0EEESW_SW_EEEEENSB_IJNSA_10UnderscoreESZ_SZ_EEEEENS7_6detail27Sm100ImplicitGemmTileTraitsINSA_25SM100_TMA_2SM_LOAD_IM2COLENSA_14ComposedLayoutINSA_7SwizzleILi3ELi4ELi3EEENSA_18smem_ptr_flag_bitsILi16EEENSU_INSB_IJNSC_ILi8EEESI_EEENSB_IJSI_SE_EEEEEEEvEENS13_INSA_18SM100_TMA_2SM_LOADES1E_vEEEENS_8epilogue10collective18CollectiveEpilogueINS1J_23Sm100TmaWarpSpecializedILi3ELi2ELi32ELb1ELb0EEEJNSB_IJNSC_ILi128EEESI_SJ_EEENSB_IJNSU_IS1O_SE_EENSU_INSC_ILi32EEESE_EEEEESL_NSB_IJNSB_IJllllEEESE_SW_EEESL_S1V_NS1J_6fusion15FusionCallbacksIS1N_NS1W_17LinearCombinationISL_fSL_fLNS_15FloatRoundStyleE2EEES1P_S1T_JEEENSA_5SM1004TMEM4LOAD26SM100_TMEM_LOAD_32dp32b32xENSA_20SM90_TMA_LOAD_IM2COLENS15_INS16_ILi2ELi4ELi3EEES19_NSU_INSB_IJS1A_S1R_EEENSB_IJS1R_SE_EEEEEEENSA_39AutoVectorizingCopyWithAssumedAlignmentILi128EEENSA_21SM90_TMA_STORE_IM2COLES2B_S2D_S2D_EEEvvEEEEvNT_6ParamsE:
	.zero		3200


//--------------------- SYMBOLS --------------------------

	.type		.nv.reservedSmem.offset0,@object
	.size		.nv.reservedSmem.offset0,0x4
	.type		.nv.reservedSmem.cap,@object
	.size		.nv.reservedSmem.cap,0x4
	.type		__assertfail,@function
